def matmul_kernel(
    a_ptr,
    b_ptr,
    c_ptr,
    M,
    N,
    K,
    stride_am,
    stride_ak,
    stride_bk,
    stride_bn,
    stride_cm,
    stride_cn,
    BLOCK_M: tl.constexpr,
    BLOCK_N: tl.constexpr,
    BLOCK_K: tl.constexpr,
    GROUP_M: tl.constexpr,
):
    pid = tl.program_id(axis=0)
    num_pid_m = tl.cdiv(M, BLOCK_M)
    num_pid_n = tl.cdiv(N, BLOCK_N)
    num_pid_in_group = GROUP_M * num_pid_n
    group_id = pid // num_pid_in_group
    first_pid_m = group_id * GROUP_M
    group_size_m = min(num_pid_m - first_pid_m, GROUP_M)
    pid_m = first_pid_m + ((pid % num_pid_in_group) % group_size_m)
    pid_n = (pid % num_pid_in_group) // group_size_m

    offs_am = (pid_m * BLOCK_M + tl.arange(0, BLOCK_M)) % M
    offs_bn = (pid_n * BLOCK_N + tl.arange(0, BLOCK_N)) % N
    offs_k = tl.arange(0, BLOCK_K)
    a_ptrs = a_ptr + offs_am[:, None] * stride_am + offs_k[None, :] * stride_ak
    b_ptrs = b_ptr + offs_k[:, None] * stride_bk + offs_bn[None, :] * stride_bn

    acc = tl.zeros((BLOCK_M, BLOCK_N), dtype=tl.float32)
    for kk in range(0, tl.cdiv(K, BLOCK_K)):
        a = tl.load(a_ptrs, mask=offs_k[None, :] < K - kk * BLOCK_K, other=0.0)
        b = tl.load(b_ptrs, mask=offs_k[:, None] < K - kk * BLOCK_K, other=0.0)
        acc = tl.dot(a, b, acc)
        a_ptrs += BLOCK_K * stride_ak
        b_ptrs += BLOCK_K * stride_bk

    c = acc.to(c_ptr.dtype.element_ty)
    offs_cm = pid_m * BLOCK_M + tl.arange(0, BLOCK_M)
    offs_cn = pid_n * BLOCK_N + tl.arange(0, BLOCK_N)
    c_ptrs = c_ptr + offs_cm[:, None] * stride_cm + offs_cn[None, :] * stride_cn
    mask = (offs_cm[:, None] < M) & (offs_cn[None, :] < N)
    tl.store(c_ptrs, c, mask=mask)

# config = {"BLOCK_K": 32, "BLOCK_M": 256, "BLOCK_N": 128, "GROUP_M": 8, "arch": "sm_100", "dtype": "bf16", "num_ctas": 1, "num_stages": 3, "num_warps": 4}
# arch = sm_100


// ===== COMPILED SASS (sm_100a) =====

	.target	sm_100a

	.elftype	@"ET_EXEC"


//--------------------- .note.nv.tkinfo           --------------------------
	.section	.note.nv.tkinfo,"",@"SHT_NOTE"
	.sectionflags	@"SHF_NOTE_NV_TKINFO"
	.tkinfo
        /*0018*/ 	.word	0x00000081
        /*0030*/ 	.string	""
        /*0030*/ 	.string	"ptxas-blackwell"
        /*0030*/ 	.string	"Cuda compilation tools, release 12.9, V12.9.86"
        /*0030*/ 	.string	"Build cuda_12.9.r12.9/compiler.36037853_0"
        /*0030*/ 	.string	"-v  -suppress-debug-info  -lineinfo  -arch sm_100a "



//--------------------- .note.nv.cuver            --------------------------
	.section	.note.nv.cuver,"",@"SHT_NOTE"
	.sectionflags	@"SHF_NOTE_NV_CUVER"
        /*0018*/ 	.short	0x0001
        /*001a*/ 	.short	0x0064
        /*001c*/ 	.short	0x0001
        /*001e*/ 	.short	0x0000
        /*0020*/ 	.short	0x0001
        /*0022*/ 	.short	0x0000


//--------------------- .nv.info                  --------------------------
	.section	.nv.info,"",@"SHT_CUDA_INFO"
	.align	4


	//----- nvinfo : EIATTR_REGCOUNT
	.align		4
        /*0000*/ 	.byte	0x04, 0x2f
        /*0002*/ 	.short	(.L_4 - .L_3)
	.align		4
.L_3:
        /*0004*/ 	.word	index@(matmul_kernel)
        /*0008*/ 	.word	0x000000ff


	//----- nvinfo : EIATTR_FRAME_SIZE
	.align		4
.L_4:
        /*000c*/ 	.byte	0x04, 0x11
        /*000e*/ 	.short	(.L_6 - .L_5)
	.align		4
.L_5:
        /*0010*/ 	.word	index@($__internal_2_$__cuda_sm10x_tcgen05_guardrail_trap_unallocated_columns_being_dealloced)
        /*0014*/ 	.word	0x000000b8


	//----- nvinfo : EIATTR_FRAME_SIZE
	.align		4
.L_6:
        /*0018*/ 	.byte	0x04, 0x11
        /*001a*/ 	.short	(.L_8 - .L_7)
	.align		4
.L_7:
        /*001c*/ 	.word	index@($__internal_1_$__cuda_sm10x_tcgen05_guardrail_trap_phase_invalid_during_alloc)
        /*0020*/ 	.word	0x000000b8


	//----- nvinfo : EIATTR_FRAME_SIZE
	.align		4
.L_8:
        /*0024*/ 	.byte	0x04, 0x11
        /*0026*/ 	.short	(.L_10 - .L_9)
	.align		4
.L_9:
        /*0028*/ 	.word	index@($__internal_0_$__cuda_sm10x_tcgen05_guardrail_trap_col_being_dealloced_not_returned_by_alloc)
        /*002c*/ 	.word	0x000000b8


	//----- nvinfo : EIATTR_FRAME_SIZE
	.align		4
.L_10:
        /*0030*/ 	.byte	0x04, 0x11
        /*0032*/ 	.short	(.L_12 - .L_11)
	.align		4
.L_11:
        /*0034*/ 	.word	index@(matmul_kernel)
        /*0038*/ 	.word	0x000000b8


	//----- nvinfo : EIATTR_MIN_STACK_SIZE
	.align		4
.L_12:
        /*003c*/ 	.byte	0x04, 0x12
        /*003e*/ 	.short	(.L_14 - .L_13)
	.align		4
.L_13:
        /*0040*/ 	.word	index@(matmul_kernel)
        /*0044*/ 	.word	0x000000b8
.L_14:


//--------------------- .nv.info.matmul_kernel    --------------------------
	.section	.nv.info.matmul_kernel,"",@"SHT_CUDA_INFO"
	.sectionflags	@""
	.align	4


	//----- nvinfo : EIATTR_CUDA_API_VERSION
	.align		4
        /*0000*/ 	.byte	0x04, 0x37
        /*0002*/ 	.short	(.L_16 - .L_15)
.L_15:
        /*0004*/ 	.word	0x00000081


	//----- nvinfo : EIATTR_KPARAM_INFO
	.align		4
.L_16:
        /*0008*/ 	.byte	0x04, 0x17
        /*000a*/ 	.short	(.L_18 - .L_17)
.L_17:
        /*000c*/ 	.word	0x00000000
        /*0010*/ 	.short	0x000d
        /*0012*/ 	.short	0x0048
        /*0014*/ 	.byte	0x00, 0xf4, 0x21, 0x00


	//----- nvinfo : EIATTR_KPARAM_INFO
	.align		4
.L_18:
        /*0018*/ 	.byte	0x04, 0x17
        /*001a*/ 	.short	(.L_20 - .L_19)
.L_19:
        /*001c*/ 	.word	0x00000000
        /*0020*/ 	.short	0x000c
        /*0022*/ 	.short	0x0040
        /*0024*/ 	.byte	0x00, 0xf4, 0x21, 0x00


	//----- nvinfo : EIATTR_KPARAM_INFO
	.align		4
.L_20:
        /*0028*/ 	.byte	0x04, 0x17
        /*002a*/ 	.short	(.L_22 - .L_21)
.L_21:
        /*002c*/ 	.word	0x00000000
        /*0030*/ 	.short	0x000b
        /*0032*/ 	.short	0x0038
        /*0034*/ 	.byte	0x00, 0xf0, 0x11, 0x00


	//----- nvinfo : EIATTR_KPARAM_INFO
	.align		4
.L_22:
        /*0038*/ 	.byte	0x04, 0x17
        /*003a*/ 	.short	(.L_24 - .L_23)
.L_23:
        /*003c*/ 	.word	0x00000000
        /*0040*/ 	.short	0x000a
        /*0042*/ 	.short	0x0034
        /*0044*/ 	.byte	0x00, 0xf0, 0x11, 0x00


	//----- nvinfo : EIATTR_KPARAM_INFO
	.align		4
.L_24:
        /*0048*/ 	.byte	0x04, 0x17
        /*004a*/ 	.short	(.L_26 - .L_25)
.L_25:
        /*004c*/ 	.word	0x00000000
        /*0050*/ 	.short	0x0009
        /*0052*/ 	.short	0x0030
        /*0054*/ 	.byte	0x00, 0xf0, 0x11, 0x00


	//----- nvinfo : EIATTR_KPARAM_INFO
	.align		4
.L_26:
        /*0058*/ 	.byte	0x04, 0x17
        /*005a*/ 	.short	(.L_28 - .L_27)
.L_27:
        /*005c*/ 	.word	0x00000000
        /*0060*/ 	.short	0x0008
        /*0062*/ 	.short	0x002c
        /*0064*/ 	.byte	0x00, 0xf0, 0x11, 0x00


	//----- nvinfo : EIATTR_KPARAM_INFO
	.align		4
.L_28:
        /*0068*/ 	.byte	0x04, 0x17
        /*006a*/ 	.short	(.L_30 - .L_29)
.L_29:
        /*006c*/ 	.word	0x00000000
        /*0070*/ 	.short	0x0007
        /*0072*/ 	.short	0x0028
        /*0074*/ 	.byte	0x00, 0xf0, 0x11, 0x00


	//----- nvinfo : EIATTR_KPARAM_INFO
	.align		4
.L_30:
        /*0078*/ 	.byte	0x04, 0x17
        /*007a*/ 	.short	(.L_32 - .L_31)
.L_31:
        /*007c*/ 	.word	0x00000000
        /*0080*/ 	.short	0x0006
        /*0082*/ 	.short	0x0024
        /*0084*/ 	.byte	0x00, 0xf0, 0x11, 0x00


	//----- nvinfo : EIATTR_KPARAM_INFO
	.align		4
.L_32:
        /*0088*/ 	.byte	0x04, 0x17
        /*008a*/ 	.short	(.L_34 - .L_33)
.L_33:
        /*008c*/ 	.word	0x00000000
        /*0090*/ 	.short	0x0005
        /*0092*/ 	.short	0x0020
        /*0094*/ 	.byte	0x00, 0xf0, 0x11, 0x00


	//----- nvinfo : EIATTR_KPARAM_INFO
	.align		4
.L_34:
        /*0098*/ 	.byte	0x04, 0x17
        /*009a*/ 	.short	(.L_36 - .L_35)
.L_35:
        /*009c*/ 	.word	0x00000000
        /*00a0*/ 	.short	0x0004
        /*00a2*/ 	.short	0x001c
        /*00a4*/ 	.byte	0x00, 0xf0, 0x11, 0x00


	//----- nvinfo : EIATTR_KPARAM_INFO
	.align		4
.L_36:
        /*00a8*/ 	.byte	0x04, 0x17
        /*00aa*/ 	.short	(.L_38 - .L_37)
.L_37:
        /*00ac*/ 	.word	0x00000000
        /*00b0*/ 	.short	0x0003
        /*00b2*/ 	.short	0x0018
        /*00b4*/ 	.byte	0x00, 0xf0, 0x11, 0x00


	//----- nvinfo : EIATTR_KPARAM_INFO
	.align		4
.L_38:
        /*00b8*/ 	.byte	0x04, 0x17
        /*00ba*/ 	.short	(.L_40 - .L_39)
.L_39:
        /*00bc*/ 	.word	0x00000000
        /*00c0*/ 	.short	0x0002
        /*00c2*/ 	.short	0x0010
        /*00c4*/ 	.byte	0x00, 0xf4, 0x21, 0x00


	//----- nvinfo : EIATTR_KPARAM_INFO
	.align		4
.L_40:
        /*00c8*/ 	.byte	0x04, 0x17
        /*00ca*/ 	.short	(.L_42 - .L_41)
.L_41:
        /*00cc*/ 	.word	0x00000000
        /*00d0*/ 	.short	0x0001
        /*00d2*/ 	.short	0x0008
        /*00d4*/ 	.byte	0x00, 0xf4, 0x21, 0x00


	//----- nvinfo : EIATTR_KPARAM_INFO
	.align		4
.L_42:
        /*00d8*/ 	.byte	0x04, 0x17
        /*00da*/ 	.short	(.L_44 - .L_43)
.L_43:
        /*00dc*/ 	.word	0x00000000
        /*00e0*/ 	.short	0x0000
        /*00e2*/ 	.short	0x0000
        /*00e4*/ 	.byte	0x00, 0xf4, 0x21, 0x00


	//----- nvinfo : EIATTR_AT_ENTRY_FRAGMENTS
	.align		4
.L_44:
        /*00e8*/ 	.byte	0x04, 0x4f
        /*00ea*/ 	.short	(.L_46 - .L_45)


	//   ....[0]....
.L_45:
        /*00ec*/ 	.word	0x00000004


	//----- nvinfo : EIATTR_RESERVED_SMEM_USED
	.align		4
.L_46:
        /*00f0*/ 	.byte	0x01, 0x41
	.zero		2


	//----- nvinfo : EIATTR_SPARSE_MMA_MASK
	.align		4
        /*00f4*/ 	.byte	0x03, 0x50
        /*00f6*/ 	.short	0x0000


	//----- nvinfo : EIATTR_TCGEN05_1CTA_USED
	.align		4
        /*00f8*/ 	.byte	0x01, 0x51
	.zero		2


	//----- nvinfo : EIATTR_MAXREG_COUNT
	.align		4
        /*00fc*/ 	.byte	0x03, 0x1b
        /*00fe*/ 	.short	0x00ff


	//----- nvinfo : EIATTR_NUM_BARRIERS
	.align		4
        /*0100*/ 	.byte	0x02, 0x4c
        /*0102*/ 	.byte	0x01
	.zero		1


	//----- nvinfo : EIATTR_ANNOTATIONS
	.align		4
        /*0104*/ 	.byte	0x04, 0x55
        /*0106*/ 	.short	(.L_48 - .L_47)


	//   ....[0]....
.L_47:
        /*0108*/ 	.word	0x00000001
        /*010c*/ 	.byte	0xa0, 0x26, 0x00, 0x00, 0x01, 0x00, 0x00, 0x00, 0x60, 0x28, 0x00, 0x00, 0x01, 0x00, 0x00, 0x00
        /* <DEDUP_REMOVED lines=31> */
        /*030c*/ 	.byte	0x70, 0x7c, 0x00, 0x00


	//----- nvinfo : EIATTR_INT_WARP_WIDE_INSTR_OFFSETS
	.align		4
.L_48:
        /*0310*/ 	.byte	0x04, 0x31
        /*0312*/ 	.short	(.L_50 - .L_49)


	//   ....[0]....
.L_49:
        /*0314*/ 	.word	0x000024c0


	//   ....[1]....
        /*0318*/ 	.word	0x00002540


	//   ....[2]....
        /*031c*/ 	.word	0x000040f0


	//   ....[3]....
        /*0320*/ 	.word	0x0000e850


	//   ....[4]....
        /*0324*/ 	.word	0x0000e8a0


	//----- nvinfo : EIATTR_COOP_GROUP_MASK_REGIDS
	.align		4
.L_50:
        /*0328*/ 	.byte	0x04, 0x29
        /*032a*/ 	.short	(.L_52 - .L_51)


	//   ....[0]....
.L_51:
        /*032c*/ 	.word	0xffffffff


	//   ....[1]....
        /*0330*/ 	.word	0xffffffff


	//   ....[2]....
        /*0334*/ 	.word	0xffffffff


	//   ....[3]....
        /*0338*/ 	.word	0xffffffff


	//----- nvinfo : EIATTR_COOP_GROUP_INSTR_OFFSETS
	.align		4
.L_52:
        /*033c*/ 	.byte	0x04, 0x28
        /*033e*/ 	.short	(.L_54 - .L_53)


	//   ....[0]....
.L_53:
        /*0340*/ 	.word	0x00000080


	//   ....[1]....
        /*0344*/ 	.word	0x00000340


	//   ....[2]....
        /*0348*/ 	.word	0x0000e6e0


	//   ....[3]....
        /*034c*/ 	.word	0x0000e950


	//----- nvinfo : EIATTR_VRC_CTA_INIT_COUNT
	.align		4
.L_54:
        /*0350*/ 	.byte	0x02, 0x4a
        /*0352*/ 	.byte	0x80
	.zero		1


	//----- nvinfo : EIATTR_MBARRIER_INSTR_OFFSETS
	.align		4
        /*0354*/ 	.byte	0x04, 0x39
        /*0356*/ 	.short	(.L_56 - .L_55)


	//   ....[0]....
.L_55:
        /*0358*/ 	.word	0x00002760
        /*035c*/ 	.word	0x000000ff
        /*0360*/ 	.word	0x00000000
        /*0364*/ 	.short	0x0100
        /*0366*/ 	.byte	0x0b
	.zero		1


	//   ....[1]....
        /*0368*/ 	.word	0x00004130
        /*036c*/ 	.word	0x000000ff
        /*0370*/ 	.word	0x0000c008
        /*0374*/ 	.short	0x0100
        /*0376*/ 	.byte	0x09
	.zero		1


	//   ....[2]....
        /*0378*/ 	.word	0x00005370
        /*037c*/ 	.word	0x000000ff
        /*0380*/ 	.word	0x00000000
        /*0384*/ 	.short	0x010a
        /*0386*/ 	.byte	0x0b
	.zero		1


	//   ....[3]....
        /*0388*/ 	.word	0x00007300
        /*038c*/ 	.word	0x000000ff
        /*0390*/ 	.word	0x00000000
        /*0394*/ 	.short	0x010a
        /*0396*/ 	.byte	0x0b
	.zero		1


	//   ....[4]....
        /*0398*/ 	.word	0x00007390
        /*039c*/ 	.word	0x000000ff
        /*03a0*/ 	.word	0x0000c000
        /*03a4*/ 	.short	0x0108
        /*03a6*/ 	.byte	0x09
	.zero		1


	//   ....[5]....
        /*03a8*/ 	.word	0x00007450
        /*03ac*/ 	.word	0x000000ff
        /*03b0*/ 	.word	0x0000c008
        /*03b4*/ 	.short	0x0108
        /*03b6*/ 	.byte	0x09
	.zero		1


	//   ....[6]....
        /*03b8*/ 	.word	0x0000e970
        /*03bc*/ 	.word	0x000000ff
        /*03c0*/ 	.word	0x00000000
        /*03c4*/ 	.short	0x010a
        /*03c6*/ 	.byte	0x0b
	.zero		1


	//   ....[7]....
        /*03c8*/ 	.word	0x0000e9a0
        /*03cc*/ 	.word	0x000000ff
        /*03d0*/ 	.word	0x00000000
        /*03d4*/ 	.short	0x010a
        /*03d6*/ 	.byte	0x0b
	.zero		1


	//----- nvinfo : EIATTR_NUM_MBARRIERS
	.align		4
.L_56:
        /*03d8*/ 	.byte	0x03, 0x38
        /*03da*/ 	.short	0x0002


	//----- nvinfo : EIATTR_EXIT_INSTR_OFFSETS
	.align		4
        /*03dc*/ 	.byte	0x04, 0x1c
        /*03de*/ 	.short	(.L_58 - .L_57)


	//   ....[0]....
.L_57:
        /*03e0*/ 	.word	0x0000e960


	//----- nvinfo : EIATTR_REQNTID
	.align		4
.L_58:
        /*03e4*/ 	.byte	0x04, 0x10
        /*03e6*/ 	.short	(.L_60 - .L_59)
.L_59:
        /*03e8*/ 	.word	0x00000080
        /*03ec*/ 	.word	0x00000001
        /*03f0*/ 	.word	0x00000001


	//----- nvinfo : EIATTR_CRS_STACK_SIZE
	.align		4
.L_60:
        /*03f4*/ 	.byte	0x04, 0x1e
        /*03f6*/ 	.short	(.L_62 - .L_61)
.L_61:
        /*03f8*/ 	.word	0x00000000


	//----- nvinfo : EIATTR_CBANK_PARAM_SIZE
	.align		4
.L_62:
        /*03fc*/ 	.byte	0x03, 0x19
        /*03fe*/ 	.short	0x0050


	//----- nvinfo : EIATTR_PARAM_CBANK
	.align		4
        /*0400*/ 	.byte	0x04, 0x0a
        /*0402*/ 	.short	(.L_64 - .L_63)
	.align		4
.L_63:
        /*0404*/ 	.word	index@(.nv.constant0.matmul_kernel)
        /*0408*/ 	.short	0x0380
        /*040a*/ 	.short	0x0050


	//----- nvinfo : EIATTR_SW_WAR
	.align		4
.L_64:
        /*040c*/ 	.byte	0x04, 0x36
        /*040e*/ 	.short	(.L_66 - .L_65)
.L_65:
        /*0410*/ 	.word	0x00000008
.L_66:


//--------------------- .nv.compat                --------------------------
	.section	.nv.compat,"",@"SHT_CUDA_COMPAT_INFO"
	.align	4
        /*0000*/ 	.byte	0x02, 0x02, 0x02, 0x00, 0x02, 0x05, 0x05, 0x00, 0x02, 0x03, 0x00, 0x00, 0x02, 0x06, 0x01, 0x00


//--------------------- .nv.callgraph             --------------------------
	.section	.nv.callgraph,"",@"SHT_CUDA_CALLGRAPH"
	.align	4
	.sectionentsize	8
	.align		4
        /*0000*/ 	.word	0x00000000
	.align		4
        /*0004*/ 	.word	0xffffffff
	.align		4
        /*0008*/ 	.word	0x00000000
	.align		4
        /*000c*/ 	.word	0xfffffffe
	.align		4
        /*0010*/ 	.word	0x00000000
	.align		4
        /*0014*/ 	.word	0xfffffffd
	.align		4
        /*0018*/ 	.word	0x00000000
	.align		4
        /*001c*/ 	.word	0xfffffffc


//--------------------- .text.matmul_kernel       --------------------------
	.section	.text.matmul_kernel,"ax",@progbits
	.align	128
        .global         matmul_kernel
        .type           matmul_kernel,@function
        .size           matmul_kernel,(.L_x_20 - matmul_kernel)
        .other          matmul_kernel,@"STO_CUDA_ENTRY STV_DEFAULT"
matmul_kernel:
.text.matmul_kernel:
[----:B------:R-:W0:Y:S01]  /*0000*/  LDC R1, c[0x0][0x37c] ;  /* 0x0000df00ff017b82 */ /* 0x000e220000000800 */
[----:B------:R-:W1:Y:S01]  /*0010*/  S2R R8, SR_TID.X ;  /* 0x0000000000087919 */ /* 0x000e620000002100 */
[----:B0-----:R-:W-:Y:S01]  /*0020*/  VIADD R1, R1, 0xffffff48 ;  /* 0xffffff4801017836 */ /* 0x001fe20000000000 */
[----:B------:R-:W0:Y:S01]  /*0030*/  LDCU.64 UR22, c[0x0][0x358] ;  /* 0x00006b00ff1677ac */ /* 0x000e220008000a00 */
[----:B-1----:R-:W-:-:S13]  /*0040*/  ISETP.GE.U32.AND P0, PT, R8, 0x20, PT ;  /* 0x000000200800780c */ /* 0x002fda0003f06070 */
[----:B------:R-:W-:Y:S02]  /*0050*/  VOTEU.ANY UP0, P0 ;  /* 0x0000000000ff7886 */ /* 0x000fe40000000100 */
[----:B------:R-:W-:Y:S05]  /*0060*/  BRA.U UP0, `(.L_x_0) ;  /* 0x0000000100b87547 */ /* 0x000fea000b800000 */
[----:B------:R-:W1:Y:S01]  /*0070*/  S2UR UR6, SR_CgaCtaId ;  /* 0x00000000000679c3 */ /* 0x000e620000008800 */
[----:B------:R-:W-:Y:S01]  /*0080*/  NOP ;  /* 0x0000000000007918 */ /* 0x000fe20000000000 */
[----:B------:R-:W-:Y:S02]  /*0090*/  UMOV UR4, 0x40 ;  /* 0x0000004000047882 */ /* 0x000fe40000000000 */
[----:B-1----:R-:W-:-:S09]  /*00a0*/  ULEA UR4, UR6, UR4, 0x18 ;  /* 0x0000000406047291 */ /* 0x002fd2000f8ec0ff */
[----:B------:R-:W1:Y:S01]  /*00b0*/  LDS.U8 R0, [UR4] ;  /* 0x00000004ff007984 */ /* 0x000e620008000000 */
[----:B------:R-:W-:Y:S02]  /*00c0*/  UMOV UR4, 0x400 ;  /* 0x0000040000047882 */ /* 0x000fe40000000000 */
[----:B------:R-:W-:Y:S01]  /*00d0*/  ULEA UR4, UR6, UR4, 0x18 ;  /* 0x0000000406047291 */ /* 0x000fe2000f8ec0ff */
[----:B-1----:R-:W-:-:S13]  /*00e0*/  ISETP.NE.AND P0, PT, R0, RZ, PT ;  /* 0x000000ff0000720c */ /* 0x002fda0003f05270 */
[----:B------:R-:W-:Y:S05]  /*00f0*/  @P0 BRA `(.L_x_1) ;  /* 0x00000000007c0947 */ /* 0x000fea0003800000 */
[----:B------:R-:W-:-:S13]  /*0100*/  ELECT P0, URZ, PT ;  /* 0x0000000000ff782f */ /* 0x000fda0003800000 */
[----:B------:R-:W-:Y:S05]  /*0110*/  @!P0 BRA `(.L_x_2) ;  /* 0x0000000000848947 */ /* 0x000fea0003800000 */
[----:B------:R-:W-:Y:S01]  /*0120*/  UMOV UR5, 0x8 ;  /* 0x0000000800057882 */ /* 0x000fe20000000000 */
[----:B------:R-:W-:Y:S02]  /*0130*/  IMAD.MOV.U32 R4, RZ, RZ, 0x1 ;  /* 0x00000001ff047424 */ /* 0x000fe400078e00ff */
[----:B------:R-:W-:Y:S02]  /*0140*/  IMAD.MOV.U32 R5, RZ, RZ, 0xff ;  /* 0x000000ffff057424 */ /* 0x000fe400078e00ff */
[----:B------:R-:W-:Y:S04]  /*0150*/  DEPBAR.LE SB1, 0x36 ;  /* 0x00009d800000791a */ /* 0x000fe80000000000 */
[----:B------:R-:W1:Y:S02]  /*0160*/  UTCATOMSWS.FIND_AND_SET.ALIGN UP1, UR5, UR5 ;  /* 0x00000005000575e3 */ /* 0x000e640008020800 */
[----:B-1----:R-:W-:-:S04]  /*0170*/  PLOP3.LUT P0, PT, PT, PT, UP1, 0x80, 0x8 ;  /* 0x000000000008781c */ /* 0x002fc80003f0f018 */
[----:B------:R-:W-:-:S04]  /*0180*/  SEL R0, RZ, 0xffffffff, !P0 ;  /* 0xffffffffff007807 */ /* 0x000fc80004000000 */
[----:B------:R-:W-:Y:S01]  /*0190*/  ISETP.NE.AND P0, PT, R0, RZ, PT ;  /* 0x000000ff0000720c */ /* 0x000fe20003f05270 */
[----:B------:R-:W-:-:S12]  /*01a0*/  IMAD.U32 R0, RZ, RZ, UR5 ;  /* 0x00000005ff007e24 */ /* 0x000fd8000f8e00ff */
[----:B------:R-:W-:Y:S05]  /*01b0*/  @P0 BRA `(.L_x_3) ;  /* 0x0000000000240947 */ /* 0x000fea0003800000 */
.L_x_4:
[----:B------:R-:W-:Y:S05]  /*01c0*/  NANOSLEEP 0x64 ;  /* 0x000000640000795d */ /* 0x000fea0003800000 */
[----:B------:R-:W-:-:S05]  /*01d0*/  UMOV UR5, 0x8 ;  /* 0x0000000800057882 */ /* 0x000fca0000000000 */
[----:B------:R-:W-:Y:S04]  /*01e0*/  DEPBAR.LE SB1, 0x36 ;  /* 0x00009d800000791a */ /* 0x000fe80000000000 */
[----:B------:R-:W1:Y:S02]  /*01f0*/  UTCATOMSWS.FIND_AND_SET.ALIGN UP1, UR5, UR5 ;  /* 0x00000005000575e3 */ /* 0x000e640008020800 */
[----:B-1----:R-:W-:-:S04]  /*0200*/  PLOP3.LUT P0, PT, PT, PT, UP1, 0x80, 0x8 ;  /* 0x000000000008781c */ /* 0x002fc80003f0f018 */
[----:B------:R-:W-:-:S04]  /*0210*/  SEL R0, RZ, 0xffffffff, !P0 ;  /* 0xffffffffff007807 */ /* 0x000fc80004000000 */
[----:B------:R-:W-:Y:S01]  /*0220*/  ISETP.NE.AND P0, PT, R0, RZ, PT ;  /* 0x000000ff0000720c */ /* 0x000fe20003f05270 */
[----:B------:R-:W-:-:S12]  /*0230*/  IMAD.U32 R0, RZ, RZ, UR5 ;  /* 0x00000005ff007e24 */ /* 0x000fd8000f8e00ff */
[----:B------:R-:W-:Y:S05]  /*0240*/  @!P0 BRA `(.L_x_4) ;  /* 0xfffffffc00dc8947 */ /* 0x000fea000383ffff */
.L_x_3:
[C---:B------:R-:W-:Y:S01]  /*0250*/  VIADD R3, R0.reuse, 0x10 ;  /* 0x0000001000037836 */ /* 0x040fe20000000000 */
[----:B------:R-:W-:Y:S01]  /*0260*/  UMOV UR5, 0x50 ;  /* 0x0000005000057882 */ /* 0x000fe20000000000 */
[----:B------:R-:W-:Y:S01]  /*0270*/  SHF.L.U32 R2, R5, R0, RZ ;  /* 0x0000000005027219 */ /* 0x000fe200000006ff */
[----:B------:R-:W-:Y:S01]  /*0280*/  ULEA UR5, UR6, UR5, 0x18 ;  /* 0x0000000506057291 */ /* 0x000fe2000f8ec0ff */
[----:B------:R-:W-:Y:S01]  /*0290*/  IMAD.SHL.U32 R0, R0, 0x20, RZ ;  /* 0x0000002000007824 */ /* 0x000fe200078e00ff */
[----:B------:R-:W-:-:S04]  /*02a0*/  SHF.L.U32 R3, R4, R3, RZ ;  /* 0x0000000304037219 */ /* 0x000fc800000006ff */
[----:B------:R-:W-:-:S05]  /*02b0*/  LOP3.LUT R2, R3, R2, RZ, 0xfc, !PT ;  /* 0x0000000203027212 */ /* 0x000fca00078efcff */
[----:B------:R1:W-:Y:S04]  /*02c0*/  ATOMS.OR RZ, [UR5], R2 ;  /* 0x00000002ffff798c */ /* 0x0003e8000b000005 */
[----:B------:R1:W-:Y:S01]  /*02d0*/  STS [UR4], R0 ;  /* 0x00000000ff007988 */ /* 0x0003e20008000804 */
[----:B------:R-:W-:Y:S05]  /*02e0*/  BRA `(.L_x_2) ;  /* 0x0000000000107947 */ /* 0x000fea0003800000 */
.L_x_1:
[----:B------:R-:W-:Y:S01]  /*02f0*/  IMAD.MOV.U32 R0, RZ, RZ, -0x1 ;  /* 0xffffffffff007424 */ /* 0x000fe200078e00ff */
[----:B------:R-:W-:-:S04]  /*0300*/  MOV R2, 0x330 ;  /* 0x0000033000027802 */ /* 0x000fc80000000f00 */
[----:B------:R1:W-:Y:S03]  /*0310*/  STS [UR4], R0 ;  /* 0x00000000ff007988 */ /* 0x0003e60008000804 */
[----:B01----:R-:W-:Y:S05]  /*0320*/  CALL.REL.NOINC `($__internal_1_$__cuda_sm10x_tcgen05_guardrail_trap_phase_invalid_during_alloc) ;  /* 0x000000e400b47944 */ /* 0x003fea0003c00000 */
.L_x_2:
[----:B------:R-:W-:Y:S05]  /*0330*/  WARPSYNC.ALL ;  /* 0x0000000000007948 */ /* 0x000fea0003800000 */
[----:B------:R-:W-:Y:S01]  /*0340*/  NOP ;  /* 0x0000000000007918 */ /* 0x000fe20000000000 */
.L_x_0:
[----:B------:R-:W2:Y:S01]  /*0350*/  LDC.64 R6, c[0x0][0x398] ;  /* 0x0000e600ff067b82 */ /* 0x000ea20000000a00 */
[----:B------:R-:W3:Y:S01]  /*0360*/  S2R R5, SR_CTAID.X ;  /* 0x0000000000057919 */ /* 0x000ee20000002500 */
[----:B------:R-:W-:Y:S01]  /*0370*/  UMOV UR9, 0x400 ;  /* 0x0000040000097882 */ /* 0x000fe20000000000 */
[----:B------:R-:W4:Y:S05]  /*0380*/  LDCU.128 UR12, c[0x0][0x380] ;  /* 0x00007000ff0c77ac */ /* 0x000f2a0008000c00 */
[----:B------:R-:W5:Y:S01]  /*0390*/  S2UR UR4, SR_CgaCtaId ;  /* 0x00000000000479c3 */ /* 0x000f620000008800 */
[----:B-12---:R-:W-:-:S05]  /*03a0*/  VIADD R0, R7, 0x7f ;  /* 0x0000007f07007836 */ /* 0x006fca0000000000 */
[----:B------:R-:W-:Y:S01]  /*03b0*/  SHF.R.S32.HI R3, RZ, 0x1f, R0 ;  /* 0x0000001fff037819 */ /* 0x000fe20000011400 */
[----:B-----5:R-:W-:-:S03]  /*03c0*/  ULEA UR9, UR4, UR9, 0x18 ;  /* 0x0000000904097291 */ /* 0x020fc6000f8ec0ff */
[----:B------:R-:W-:Y:S02]  /*03d0*/  LEA.HI R3, R3, R0, RZ, 0x7 ;  /* 0x0000000003037211 */ /* 0x000fe400078f38ff */
[----:B---3--:R-:W-:Y:S02]  /*03e0*/  IABS R12, R5 ;  /* 0x00000005000c7213 */ /* 0x008fe40000000000 */
[----:B------:R-:W-:-:S05]  /*03f0*/  SHF.R.S32.HI R3, RZ, 0x7, R3 ;  /* 0x00000007ff037819 */ /* 0x000fca0000011403 */
[----:B------:R-:W-:-:S05]  /*0400*/  IMAD.SHL.U32 R4, R3, 0x8, RZ ;  /* 0x0000000803047824 */ /* 0x000fca00078e00ff */
[-C--:B------:R-:W-:Y:S02]  /*0410*/  IABS R9, R4.reuse ;  /* 0x0000000400097213 */ /* 0x080fe40000000000 */
[----:B------:R-:W-:Y:S02]  /*0420*/  IABS R13, R4 ;  /* 0x00000004000d7213 */ /* 0x000fe40000000000 */
[----:B------:R-:W1:Y:S08]  /*0430*/  I2F.RP R0, R9 ;  /* 0x0000000900007306 */ /* 0x000e700000209400 */
[----:B-1----:R-:W1:Y:S02]  /*0440*/  MUFU.RCP R0, R0 ;  /* 0x0000000000007308 */ /* 0x002e640000001000 */
[----:B-1----:R-:W-:-:S02]  /*0450*/  VIADD R2, R0, 0xffffffe ;  /* 0x0ffffffe00027836 */ /* 0x002fc40000000000 */
[----:B------:R-:W-:-:S04]  /*0460*/  IMAD.MOV R0, RZ, RZ, -R13 ;  /* 0x000000ffff007224 */ /* 0x000fc800078e0a0d */
[----:B------:R1:W2:Y:S02]  /*0470*/  F2I.FTZ.U32.TRUNC.NTZ R3, R2 ;  /* 0x0000000200037305 */ /* 0x0002a4000021f000 */
[----:B-1----:R-:W-:Y:S02]  /*0480*/  IMAD.MOV.U32 R2, RZ, RZ, RZ ;  /* 0x000000ffff027224 */ /* 0x002fe400078e00ff */
[----:B--2---:R-:W-:-:S04]  /*0490*/  IMAD.MOV R10, RZ, RZ, -R3 ;  /* 0x000000ffff0a7224 */ /* 0x004fc800078e0a03 */
[----:B------:R-:W-:Y:S02]  /*04a0*/  IMAD R11, R10, R9, RZ ;  /* 0x000000090a0b7224 */ /* 0x000fe400078e02ff */
[----:B------:R-:W-:Y:S01]  /*04b0*/  IMAD.MOV.U32 R10, RZ, RZ, R12 ;  /* 0x000000ffff0a7224 */ /* 0x000fe200078e000c */
[----:B------:R-:W-:Y:S01]  /*04c0*/  IABS R12, R7 ;  /* 0x00000007000c7213 */ /* 0x000fe20000000000 */
[----:B------:R-:W-:-:S06]  /*04d0*/  IMAD.HI.U32 R3, R3, R11, R2 ;  /* 0x0000000b03037227 */ /* 0x000fcc00078e0002 */
[----:B------:R-:W-:-:S04]  /*04e0*/  IMAD.HI.U32 R3, R3, R10, RZ ;  /* 0x0000000a03037227 */ /* 0x000fc800078e00ff */
[----:B------:R-:W-:Y:S01]  /*04f0*/  IMAD R0, R3, R0, R10 ;  /* 0x0000000003007224 */ /* 0x000fe200078e020a */
[----:B------:R-:W-:Y:S04]  /*0500*/  BAR.SYNC.DEFER_BLOCKING 0x0 ;  /* 0x0000000000007b1d */ /* 0x000fe80000010000 */
[----:B------:R-:W-:-:S13]  /*0510*/  ISETP.GT.U32.AND P1, PT, R9, R0, PT ;  /* 0x000000000900720c */ /* 0x000fda0003f24070 */
[----:B------:R-:W-:Y:S02]  /*0520*/  @!P1 IMAD.IADD R0, R0, 0x1, -R9 ;  /* 0x0000000100009824 */ /* 0x000fe400078e0a09 */
[----:B------:R-:W-:Y:S01]  /*0530*/  @!P1 VIADD R3, R3, 0x1 ;  /* 0x0000000103039836 */ /* 0x000fe20000000000 */
[----:B------:R-:W-:Y:S02]  /*0540*/  ISETP.NE.AND P1, PT, R4, RZ, PT ;  /* 0x000000ff0400720c */ /* 0x000fe40003f25270 */
[----:B------:R-:W-:Y:S02]  /*0550*/  ISETP.GE.U32.AND P0, PT, R0, R9, PT ;  /* 0x000000090000720c */ /* 0x000fe40003f06070 */
[----:B------:R-:W-:-:S04]  /*0560*/  LOP3.LUT R0, R5, R4, RZ, 0x3c, !PT ;  /* 0x0000000405007212 */ /* 0x000fc800078e3cff */
[----:B------:R-:W-:Y:S01]  /*0570*/  ISETP.GE.AND P2, PT, R0, RZ, PT ;  /* 0x000000ff0000720c */ /* 0x000fe20003f46270 */
[----:B------:R-:W-:-:S06]  /*0580*/  VIADD R0, R6, 0xff ;  /* 0x000000ff06007836 */ /* 0x000fcc0000000000 */
[----:B------:R-:W-:-:S04]  /*0590*/  @P0 VIADD R3, R3, 0x1 ;  /* 0x0000000103030836 */ /* 0x000fc80000000000 */
[----:B------:R-:W-:Y:S01]  /*05a0*/  IMAD.MOV.U32 R2, RZ, RZ, R3 ;  /* 0x000000ffff027224 */ /* 0x000fe200078e0003 */
[----:B------:R-:W-:-:S03]  /*05b0*/  SHF.R.S32.HI R3, RZ, 0x1f, R0 ;  /* 0x0000001fff037819 */ /* 0x000fc60000011400 */
[----:B------:R-:W-:Y:S01]  /*05c0*/  @!P2 IMAD.MOV R2, RZ, RZ, -R2 ;  /* 0x000000ffff02a224 */ /* 0x000fe200078e0a02 */
[----:B------:R-:W-:Y:S02]  /*05d0*/  @!P1 LOP3.LUT R2, RZ, R4, RZ, 0x33, !PT ;  /* 0x00000004ff029212 */ /* 0x000fe400078e33ff */
[----:B------:R-:W-:-:S03]  /*05e0*/  LEA.HI R3, R3, R0, RZ, 0x8 ;  /* 0x0000000003037211 */ /* 0x000fc600078f40ff */
[----:B------:R-:W-:Y:S02]  /*05f0*/  IMAD.SHL.U32 R15, R2, 0x8, RZ ;  /* 0x00000008020f7824 */ /* 0x000fe400078e00ff */
[----:B------:R-:W-:-:S03]  /*0600*/  IMAD.MOV R2, RZ, RZ, -R2 ;  /* 0x000000ffff027224 */ /* 0x000fc600078e0a02 */
[----:B------:R-:W-:Y:S01]  /*0610*/  LEA.HI.SX32 R3, R3, -R15, 0x18 ;  /* 0x8000000f03037211 */ /* 0x000fe200078fc2ff */
[----:B------:R-:W-:Y:S02]  /*0620*/  IMAD R16, R4, R2, R5 ;  /* 0x0000000204107224 */ /* 0x000fe400078e0205 */
[----:B------:R-:W-:Y:S01]  /*0630*/  IMAD.MOV.U32 R2, RZ, RZ, RZ ;  /* 0x000000ffff027224 */ /* 0x000fe200078e00ff */
[----:B------:R-:W-:Y:S02]  /*0640*/  VIMNMX R17, PT, PT, R3, 0x8, PT ;  /* 0x0000000803117848 */ /* 0x000fe40003fe0100 */
[----:B------:R-:W-:Y:S02]  /*0650*/  IABS R4, R16 ;  /* 0x0000001000047213 */ /* 0x000fe40000000000 */
[-C--:B------:R-:W-:Y:S02]  /*0660*/  IABS R11, R17.reuse ;  /* 0x00000011000b7213 */ /* 0x080fe40000000000 */
[----:B------:R-:W-:-:S02]  /*0670*/  IABS R9, R17 ;  /* 0x0000001100097213 */ /* 0x000fc40000000000 */
[----:B------:R-:W1:Y:S08]  /*0680*/  I2F.RP R0, R11 ;  /* 0x0000000b00007306 */ /* 0x000e700000209400 */
[----:B-1----:R-:W1:Y:S02]  /*0690*/  MUFU.RCP R0, R0 ;  /* 0x0000000000007308 */ /* 0x002e640000001000 */
[----:B-1----:R-:W-:Y:S01]  /*06a0*/  VIADD R3, R0, 0xffffffe ;  /* 0x0ffffffe00037836 */ /* 0x002fe20000000000 */
[----:B------:R-:W-:-:S05]  /*06b0*/  IABS R0, R6 ;  /* 0x0000000600007213 */ /* 0x000fca0000000000 */
[----:B------:R-:W1:Y:S02]  /*06c0*/  F2I.FTZ.U32.TRUNC.NTZ R3, R3 ;  /* 0x0000000300037305 */ /* 0x000e64000021f000 */
[----:B-1----:R-:W-:-:S04]  /*06d0*/  IMAD.MOV R10, RZ, RZ, -R3 ;  /* 0x000000ffff0a7224 */ /* 0x002fc800078e0a03 */
[----:B------:R-:W-:-:S04]  /*06e0*/  IMAD R5, R10, R11, RZ ;  /* 0x0000000b0a057224 */ /* 0x000fc800078e02ff */
[----:B------:R-:W-:-:S04]  /*06f0*/  IMAD.HI.U32 R2, R3, R5, R2 ;  /* 0x0000000503027227 */ /* 0x000fc800078e0002 */
[----:B------:R-:W-:Y:S02]  /*0700*/  IMAD.MOV.U32 R5, RZ, RZ, R4 ;  /* 0x000000ffff057224 */ /* 0x000fe400078e0004 */
[----:B------:R-:W-:Y:S02]  /*0710*/  IMAD.MOV.U32 R3, RZ, RZ, R12 ;  /* 0x000000ffff037224 */ /* 0x000fe400078e000c */
[----:B------:R-:W-:Y:S02]  /*0720*/  IMAD.MOV R4, RZ, RZ, -R9 ;  /* 0x000000ffff047224 */ /* 0x000fe400078e0a09 */
[----:B------:R-:W-:Y:S01]  /*0730*/  IMAD.HI.U32 R2, R2, R5, RZ ;  /* 0x0000000502027227 */ /* 0x000fe200078e00ff */
[----:B------:R-:W1:Y:S03]  /*0740*/  I2F.RP R9, R3 ;  /* 0x0000000300097306 */ /* 0x000e660000209400 */
[----:B------:R-:W-:-:S05]  /*0750*/  IMAD R4, R2, R4, R5 ;  /* 0x0000000402047224 */ /* 0x000fca00078e0205 */
[----:B------:R-:W-:Y:S01]  /*0760*/  ISETP.GT.U32.AND P1, PT, R11, R4, PT ;  /* 0x000000040b00720c */ /* 0x000fe20003f24070 */
[----:B------:R-:W2:Y:S08]  /*0770*/  I2F.RP R5, R0 ;  /* 0x0000000000057306 */ /* 0x000eb00000209400 */
[----:B-1----:R-:W1:Y:S04]  /*0780*/  MUFU.RCP R9, R9 ;  /* 0x0000000900097308 */ /* 0x002e680000001000 */
[----:B------:R-:W-:-:S02]  /*0790*/  @!P1 IMAD.IADD R4, R4, 0x1, -R11 ;  /* 0x0000000104049824 */ /* 0x000fc400078e0a0b */
[----:B------:R-:W-:Y:S01]  /*07a0*/  @!P1 VIADD R2, R2, 0x1 ;  /* 0x0000000102029836 */ /* 0x000fe20000000000 */
[----:B------:R-:W-:Y:S01]  /*07b0*/  ISETP.NE.AND P1, PT, R17, RZ, PT ;  /* 0x000000ff1100720c */ /* 0x000fe20003f25270 */
[----:B--2---:R-:W2:Y:S01]  /*07c0*/  MUFU.RCP R5, R5 ;  /* 0x0000000500057308 */ /* 0x004ea20000001000 */
[----:B------:R-:W-:Y:S02]  /*07d0*/  ISETP.GE.U32.AND P0, PT, R4, R11, PT ;  /* 0x0000000b0400720c */ /* 0x000fe40003f06070 */
[----:B------:R-:W-:-:S04]  /*07e0*/  LOP3.LUT R4, R16, R17, RZ, 0x3c, !PT ;  /* 0x0000001110047212 */ /* 0x000fc800078e3cff */
[----:B------:R-:W-:Y:S01]  /*07f0*/  ISETP.GE.AND P2, PT, R4, RZ, PT ;  /* 0x000000ff0400720c */ /* 0x000fe20003f46270 */
[----:B-1----:R-:W-:Y:S01]  /*0800*/  VIADD R10, R9, 0xffffffe ;  /* 0x0ffffffe090a7836 */ /* 0x002fe20000000000 */
[----:B------:R-:W-:-:S03]  /*0810*/  SHF.R.U32.HI R9, RZ, 0x5, R8 ;  /* 0x00000005ff097819 */ /* 0x000fc60000011608 */
[----:B------:R-:W1:Y:S02]  /*0820*/  F2I.FTZ.U32.TRUNC.NTZ R11, R10 ;  /* 0x0000000a000b7305 */ /* 0x000e64000021f000 */
[----:B------:R-:W-:Y:S01]  /*0830*/  @P0 VIADD R2, R2, 0x1 ;  /* 0x0000000102020836 */ /* 0x000fe20000000000 */
[----:B------:R-:W-:Y:S01]  /*0840*/  SGXT.U32 R9, R9, 0x2 ;  /* 0x000000020909781a */ /* 0x000fe20000000000 */
[----:B--2---:R-:W-:-:S04]  /*0850*/  VIADD R4, R5, 0xffffffe ;  /* 0x0ffffffe05047836 */ /* 0x004fc80000000000 */
[----:B------:R-:W-:Y:S01]  /*0860*/  @!P2 IMAD.MOV R2, RZ, RZ, -R2 ;  /* 0x000000ffff02a224 */ /* 0x000fe200078e0a02 */
[----:B------:R-:W-:Y:S01]  /*0870*/  @!P1 LOP3.LUT R2, RZ, R17, RZ, 0x33, !PT ;  /* 0x00000011ff029212 */ /* 0x000fe200078e33ff */
[----:B------:R2:W3:Y:S04]  /*0880*/  F2I.FTZ.U32.TRUNC.NTZ R5, R4 ;  /* 0x0000000400057305 */ /* 0x0004e8000021f000 */
[----:B------:R-:W-:Y:S02]  /*0890*/  IMAD.SHL.U32 R196, R2, 0x80, RZ ;  /* 0x0000008002c47824 */ /* 0x000fe400078e00ff */
[--C-:B-1----:R-:W-:Y:S02]  /*08a0*/  IMAD.MOV R10, RZ, RZ, -R11.reuse ;  /* 0x000000ffff0a7224 */ /* 0x102fe400078e0a0b */
[----:B------:R-:W-:Y:S01]  /*08b0*/  IMAD.MOV R2, RZ, RZ, -R2 ;  /* 0x000000ffff027224 */ /* 0x000fe200078e0a02 */
[----:B------:R-:W-:Y:S01]  /*08c0*/  LOP3.LUT R9, R196, R9, RZ, 0xfc, !PT ;  /* 0x00000009c4097212 */ /* 0x000fe200078efcff */
[----:B------:R-:W-:Y:S01]  /*08d0*/  IMAD R13, R10, R3, RZ ;  /* 0x000000030a0d7224 */ /* 0x000fe200078e02ff */
[----:B--2---:R-:W-:Y:S01]  /*08e0*/  SHF.R.U32.HI R4, RZ, 0x5, R8 ;  /* 0x00000005ff047819 */ /* 0x004fe20000011608 */
[----:B------:R-:W-:Y:S01]  /*08f0*/  IMAD.MOV.U32 R10, RZ, RZ, RZ ;  /* 0x000000ffff0a7224 */ /* 0x000fe200078e00ff */
[----:B------:R-:W-:Y:S01]  /*0900*/  LOP3.LUT R18, R9, 0x4, RZ, 0xfc, !PT ;  /* 0x0000000409127812 */ /* 0x000fe200078efcff */
[----:B------:R-:W-:Y:S01]  /*0910*/  IMAD R2, R17, R2, R16 ;  /* 0x0000000211027224 */ /* 0x000fe200078e0210 */
[----:B------:R-:W-:Y:S01]  /*0920*/  R2UR UR6, R4 ;  /* 0x00000000040672ca */ /* 0x000fe200000e0000 */
[----:B------:R-:W-:Y:S01]  /*0930*/  IMAD.HI.U32 R11, R11, R13, R10 ;  /* 0x0000000d0b0b7227 */ /* 0x000fe200078e000a */
[----:B------:R-:W-:-:S02]  /*0940*/  IABS R14, R18 ;  /* 0x00000012000e7213 */ /* 0x000fc40000000000 */
[C---:B------:R-:W-:Y:S01]  /*0950*/  LOP3.LUT R19, R9.reuse, 0x8, RZ, 0xfc, !PT ;  /* 0x0000000809137812 */ /* 0x040fe200078efcff */
[--C-:B---3--:R-:W-:Y:S01]  /*0960*/  IMAD.MOV R13, RZ, RZ, -R5.reuse ;  /* 0x000000ffff0d7224 */ /* 0x108fe200078e0a05 */
[----:B------:R-:W-:Y:S01]  /*0970*/  LOP3.LUT R17, R9, 0xc, RZ, 0xfc, !PT ;  /* 0x0000000c09117812 */ /* 0x000fe200078efcff */
[----:B------:R-:W-:Y:S01]  /*0980*/  IMAD.HI.U32 R10, R11, R14, RZ ;  /* 0x0000000e0b0a7227 */ /* 0x000fe200078e00ff */
[----:B------:R-:W-:Y:S02]  /*0990*/  IABS R42, R19 ;  /* 0x00000013002a7213 */ /* 0x000fe40000000000 */
[----:B------:R-:W-:Y:S01]  /*09a0*/  ISETP.GE.AND P0, PT, R19, RZ, PT ;  /* 0x000000ff1300720c */ /* 0x000fe20003f06270 */
[----:B------:R-:W-:Y:S01]  /*09b0*/  IMAD R13, R13, R0, RZ ;  /* 0x000000000d0d7224 */ /* 0x000fe200078e02ff */
[----:B------:R-:W-:Y:S01]  /*09c0*/  LOP3.LUT R19, R9, 0x10, RZ, 0xfc, !PT ;  /* 0x0000001009137812 */ /* 0x000fe200078efcff */
[----:B------:R-:W-:Y:S01]  /*09d0*/  IMAD.MOV.U32 R4, RZ, RZ, RZ ;  /* 0x000000ffff047224 */ /* 0x000fe200078e00ff */
[----:B------:R-:W-:Y:S01]  /*09e0*/  IABS R44, R17 ;  /* 0x00000011002c7213 */ /* 0x000fe20000000000 */
[----:B------:R-:W-:Y:S01]  /*09f0*/  IMAD.MOV R10, RZ, RZ, -R10 ;  /* 0x000000ffff0a7224 */ /* 0x000fe200078e0a0a */
[----:B------:R-:W-:Y:S01]  /*0a00*/  IABS R46, R19 ;  /* 0x00000013002e7213 */ /* 0x000fe20000000000 */
[----:B------:R-:W-:Y:S01]  /*0a10*/  IMAD.HI.U32 R4, R5, R13, R4 ;  /* 0x0000000d05047227 */ /* 0x000fe200078e0004 */
[----:B------:R-:W-:-:S02]  /*0a20*/  LOP3.LUT R21, R9, 0x18, RZ, 0xfc, !PT ;  /* 0x0000001809157812 */ /* 0x000fc400078efcff */
[----:B------:R-:W-:Y:S01]  /*0a30*/  LOP3.LUT R20, R9, 0x14, RZ, 0xfc, !PT ;  /* 0x0000001409147812 */ /* 0x000fe200078efcff */
[----:B------:R-:W-:Y:S01]  /*0a40*/  IMAD R13, R3, R10, R14 ;  /* 0x0000000a030d7224 */ /* 0x000fe200078e020e */
[----:B------:R-:W-:Y:S01]  /*0a50*/  IABS R66, R21 ;  /* 0x0000001500427213 */ /* 0x000fe20000000000 */
[----:B------:R-:W-:Y:S01]  /*0a60*/  VIADD R64, R196, UR6 ;  /* 0x00000006c4407c36 */ /* 0x000fe20008000000 */
[----:B------:R-:W-:Y:S01]  /*0a70*/  IABS R50, R20 ;  /* 0x0000001400327213 */ /* 0x000fe20000000000 */
[----:B------:R-:W-:Y:S01]  /*0a80*/  IMAD.HI.U32 R5, R11, R44, RZ ;  /* 0x0000002c0b057227 */ /* 0x000fe200078e00ff */
[----:B------:R-:W-:Y:S02]  /*0a90*/  ISETP.GT.U32.AND P1, PT, R3, R13, PT ;  /* 0x0000000d0300720c */ /* 0x000fe40003f24070 */
[C---:B------:R-:W-:Y:S01]  /*0aa0*/  LOP3.LUT R23, R9.reuse, 0x20, RZ, 0xfc, !PT ;  /* 0x0000002009177812 */ /* 0x040fe200078efcff */
[----:B------:R-:W-:Y:S01]  /*0ab0*/  VIADD R22, R64, 0x1c ;  /* 0x0000001c40167836 */ /* 0x000fe20000000000 */
[----:B------:R-:W-:Y:S01]  /*0ac0*/  LOP3.LUT R24, R9, 0x24, RZ, 0xfc, !PT ;  /* 0x0000002409187812 */ /* 0x000fe200078efcff */
[----:B------:R-:W-:Y:S01]  /*0ad0*/  IMAD.HI.U32 R10, R11, R46, RZ ;  /* 0x0000002e0b0a7227 */ /* 0x000fe200078e00ff */
[----:B------:R-:W-:-:S02]  /*0ae0*/  IABS R72, R23 ;  /* 0x0000001700487213 */ /* 0x000fc40000000000 */
[----:B------:R-:W-:Y:S01]  /*0af0*/  IABS R16, R22 ;  /* 0x0000001600107213 */ /* 0x000fe20000000000 */
[----:B------:R-:W-:Y:S01]  /*0b00*/  IMAD.MOV R5, RZ, RZ, -R5 ;  /* 0x000000ffff057224 */ /* 0x000fe200078e0a05 */
[C---:B------:R-:W-:Y:S01]  /*0b10*/  LOP3.LUT R26, R9.reuse, 0x2c, RZ, 0xfc, !PT ;  /* 0x0000002c091a7812 */ /* 0x040fe200078efcff */
[----:B------:R-:W-:Y:S01]  /*0b20*/  IMAD.MOV R10, RZ, RZ, -R10 ;  /* 0x000000ffff0a7224 */ /* 0x000fe200078e0a0a */
[----:B------:R-:W-:Y:S01]  /*0b30*/  LOP3.LUT R27, R9, 0x30, RZ, 0xfc, !PT ;  /* 0x00000030091b7812 */ /* 0x000fe200078efcff */
[----:B------:R-:W-:Y:S01]  /*0b40*/  @!P1 IMAD.IADD R13, R13, 0x1, -R3 ;  /* 0x000000010d0d9824 */ /* 0x000fe200078e0a03 */
[----:B------:R-:W-:Y:S01]  /*0b50*/  IABS R74, R26 ;  /* 0x0000001a004a7213 */ /* 0x000fe20000000000 */
[----:B------:R-:W-:Y:S01]  /*0b60*/  IMAD R44, R3, R5, R44 ;  /* 0x00000005032c7224 */ /* 0x000fe200078e022c */
[----:B------:R-:W-:Y:S01]  /*0b70*/  LOP3.LUT R25, R9, 0x28, RZ, 0xfc, !PT ;  /* 0x0000002809197812 */ /* 0x000fe200078efcff */
[----:B------:R-:W-:Y:S01]  /*0b80*/  IMAD.HI.U32 R14, R11, R66, RZ ;  /* 0x000000420b0e7227 */ /* 0x000fe200078e00ff */
[----:B------:R-:W-:-:S02]  /*0b90*/  ISETP.GT.U32.AND P2, PT, R3, R13, PT ;  /* 0x0000000d0300720c */ /* 0x000fc40003f44070 */
[C---:B------:R-:W-:Y:S01]  /*0ba0*/  ISETP.GT.U32.AND P1, PT, R3.reuse, R44, PT ;  /* 0x0000002c0300720c */ /* 0x040fe20003f24070 */
[----:B------:R-:W-:Y:S01]  /*0bb0*/  IMAD R46, R3, R10, R46 ;  /* 0x0000000a032e7224 */ /* 0x000fe200078e022e */
[----:B------:R-:W-:Y:S01]  /*0bc0*/  IABS R76, R27 ;  /* 0x0000001b004c7213 */ /* 0x000fe20000000000 */
[----:B------:R-:W-:Y:S01]  /*0bd0*/  IMAD.IADD R2, R15, 0x1, R2 ;  /* 0x000000010f027824 */ /* 0x000fe200078e0202 */
[----:B------:R-:W-:Y:S01]  /*0be0*/  ISETP.GE.AND P4, PT, R18, RZ, PT ;  /* 0x000000ff1200720c */ /* 0x000fe20003f86270 */
[----:B------:R-:W-:Y:S01]  /*0bf0*/  IMAD.HI.U32 R15, R11, R16, RZ ;  /* 0x000000100b0f7227 */ /* 0x000fe200078e00ff */
[----:B------:R-:W-:Y:S02]  /*0c00*/  ISETP.GT.U32.AND P6, PT, R3, R46, PT ;  /* 0x0000002e0300720c */ /* 0x000fe40003fc4070 */
[----:B------:R-:W-:Y:S01]  /*0c10*/  IABS R18, R25 ;  /* 0x0000001900127213 */ /* 0x000fe20000000000 */
[----:B------:R-:W-:Y:S01]  /*0c20*/  IMAD.MOV R14, RZ, RZ, -R14 ;  /* 0x000000ffff0e7224 */ /* 0x000fe200078e0a0e */
[----:B------:R-:W-:Y:S01]  /*0c30*/  LOP3.LUT R28, R9, 0x34, RZ, 0xfc, !PT ;  /* 0x00000034091c7812 */ /* 0x000fe200078efcff */
[----:B------:R-:W-:Y:S01]  /*0c40*/  IMAD.HI.U32 R12, R11, R42, RZ ;  /* 0x0000002a0b0c7227 */ /* 0x000fe200078e00ff */
[----:B------:R-:W-:-:S02]  /*0c50*/  LOP3.LUT R29, R9, 0x38, RZ, 0xfc, !PT ;  /* 0x00000038091d7812 */ /* 0x000fc400078efcff */
[C---:B------:R-:W-:Y:S01]  /*0c60*/  LOP3.LUT R32, R9.reuse, 0x44, RZ, 0xfc, !PT ;  /* 0x0000004409207812 */ /* 0x040fe200078efcff */
[----:B------:R-:W-:Y:S01]  /*0c70*/  IMAD.MOV R15, RZ, RZ, -R15 ;  /* 0x000000ffff0f7224 */ /* 0x000fe200078e0a0f */
[----:B------:R-:W-:Y:S01]  /*0c80*/  LOP3.LUT R31, R9, 0x40, RZ, 0xfc, !PT ;  /* 0x00000040091f7812 */ /* 0x000fe200078efcff */
[----:B------:R-:W-:Y:S01]  /*0c90*/  IMAD R66, R3, R14, R66 ;  /* 0x0000000e03427224 */ /* 0x000fe200078e0242 */
[----:B------:R-:W-:Y:S01]  /*0ca0*/  IABS R70, R32 ;  /* 0x0000002000467213 */ /* 0x000fe20000000000 */
[----:B------:R-:W-:Y:S01]  /*0cb0*/  IMAD.MOV R12, RZ, RZ, -R12 ;  /* 0x000000ffff0c7224 */ /* 0x000fe200078e0a0c */
[----:B------:R-:W-:Y:S01]  /*0cc0*/  LOP3.LUT R33, R9, 0x48, RZ, 0xfc, !PT ;  /* 0x0000004809217812 */ /* 0x000fe200078efcff */
[----:B------:R-:W-:Y:S01]  /*0cd0*/  IMAD R69, R3, R15, R16 ;  /* 0x0000000f03457224 */ /* 0x000fe200078e0210 */
[----:B------:R-:W-:Y:S01]  /*0ce0*/  IABS R16, R24 ;  /* 0x0000001800107213 */ /* 0x000fe20000000000 */
[--C-:B------:R-:W-:Y:S01]  /*0cf0*/  @!P2 IMAD.IADD R13, R13, 0x1, -R3.reuse ;  /* 0x000000010d0da824 */ /* 0x100fe200078e0a03 */
[C---:B------:R-:W-:Y:S01]  /*0d00*/  ISETP.GT.U32.AND P2, PT, R3.reuse, R66, PT ;  /* 0x000000420300720c */ /* 0x040fe20003f44070 */
[----:B------:R-:W-:Y:S01]  /*0d10*/  IMAD R42, R3, R12, R42 ;  /* 0x0000000c032a7224 */ /* 0x000fe200078e022a */
[----:B------:R-:W-:Y:S01]  /*0d20*/  LOP3.LUT R34, R9, 0x4c, RZ, 0xfc, !PT ;  /* 0x0000004c09227812 */ /* 0x000fe200078efcff */
[----:B------:R-:W-:Y:S01]  /*0d30*/  @!P1 IMAD.IADD R44, R44, 0x1, -R3 ;  /* 0x000000012c2c9824 */ /* 0x000fe200078e0a03 */
[----:B------:R-:W-:Y:S01]  /*0d40*/  ISETP.GT.U32.AND P1, PT, R3, R69, PT ;  /* 0x000000450300720c */ /* 0x000fe20003f24070 */
[----:B------:R-:W-:Y:S01]  /*0d50*/  IMAD.HI.U32 R12, R11, R50, RZ ;  /* 0x000000320b0c7227 */ /* 0x000fe200078e00ff */
[----:B------:R-:W-:-:S02]  /*0d60*/  ISETP.GT.U32.AND P3, PT, R3, R42, PT ;  /* 0x0000002a0300720c */ /* 0x000fc40003f64070 */
[----:B------:R-:W-:Y:S01]  /*0d70*/  IABS R68, R34 ;  /* 0x0000002200447213 */ /* 0x000fe20000000000 */
[--C-:B------:R-:W-:Y:S01]  /*0d80*/  @!P6 IMAD.IADD R46, R46, 0x1, -R3.reuse ;  /* 0x000000012e2ee824 */ /* 0x100fe200078e0a03 */
[----:B------:R-:W-:Y:S01]  /*0d90*/  ISETP.GT.U32.AND P6, PT, R3, R44, PT ;  /* 0x0000002c0300720c */ /* 0x000fe20003fc4070 */
[----:B------:R-:W-:Y:S01]  /*0da0*/  IMAD.MOV R12, RZ, RZ, -R12 ;  /* 0x000000ffff0c7224 */ /* 0x000fe200078e0a0c */
[C---:B------:R-:W-:Y:S01]  /*0db0*/  LOP3.LUT R90, R9.reuse, 0x54, RZ, 0xfc, !PT ;  /* 0x00000054095a7812 */ /* 0x040fe200078efcff */
[--C-:B------:R-:W-:Y:S01]  /*0dc0*/  @!P2 IMAD.IADD R66, R66, 0x1, -R3.reuse ;  /* 0x000000014242a824 */ /* 0x100fe200078e0a03 */
[----:B------:R-:W-:Y:S01]  /*0dd0*/  LOP3.LUT R89, R9, 0x50, RZ, 0xfc, !PT ;  /* 0x0000005009597812 */ /* 0x000fe200078efcff */
[----:B------:R-:W-:Y:S01]  /*0de0*/  IMAD.HI.U32 R5, R11, R72, RZ ;  /* 0x000000480b057227 */ /* 0x000fe200078e00ff */
[----:B------:R-:W-:Y:S02]  /*0df0*/  IABS R58, R90 ;  /* 0x0000005a003a7213 */ /* 0x000fe40000000000 */
[----:B------:R-:W-:Y:S01]  /*0e00*/  LOP3.LUT R87, R9, 0x58, RZ, 0xfc, !PT ;  /* 0x0000005809577812 */ /* 0x000fe200078efcff */
[----:B------:R-:W-:Y:S01]  /*0e10*/  IMAD R50, R3, R12, R50 ;  /* 0x0000000c03327224 */ /* 0x000fe200078e0232 */
[----:B------:R-:W-:Y:S01]  /*0e20*/  LOP3.LUT R85, R9, 0x60, RZ, 0xfc, !PT ;  /* 0x0000006009557812 */ /* 0x000fe200078efcff */
[----:B------:R-:W-:Y:S01]  /*0e30*/  @!P1 IMAD.IADD R69, R69, 0x1, -R3 ;  /* 0x0000000145459824 */ /* 0x000fe200078e0a03 */
[----:B------:R-:W-:Y:S01]  /*0e40*/  ISETP.GT.U32.AND P1, PT, R3, R66, PT ;  /* 0x000000420300720c */ /* 0x000fe20003f24070 */
[----:B------:R-:W-:Y:S01]  /*0e50*/  IMAD.HI.U32 R10, R11, R16, RZ ;  /* 0x000000100b0a7227 */ /* 0x000fe200078e00ff */
[----:B------:R-:W-:-:S02]  /*0e60*/  LOP3.LUT R86, R9, 0x64, RZ, 0xfc, !PT ;  /* 0x0000006409567812 */ /* 0x000fc400078efcff */
[----:B------:R-:W-:Y:S01]  /*0e70*/  LOP3.LUT R81, R9, 0x68, RZ, 0xfc, !PT ;  /* 0x0000006809517812 */ /* 0x000fe200078efcff */
[----:B------:R-:W-:Y:S01]  /*0e80*/  IMAD.MOV R14, RZ, RZ, -R5 ;  /* 0x000000ffff0e7224 */ /* 0x000fe200078e0a05 */
[----:B------:R-:W-:Y:S01]  /*0e90*/  IABS R52, R86 ;  /* 0x0000005600347213 */ /* 0x000fe20000000000 */
[----:B------:R-:W-:Y:S01]  /*0ea0*/  IMAD.HI.U32 R5, R11, R74, RZ ;  /* 0x0000004a0b057227 */ /* 0x000fe200078e00ff */
[----:B------:R-:W-:Y:S02]  /*0eb0*/  IABS R60, R81 ;  /* 0x00000051003c7213 */ /* 0x000fe40000000000 */
[----:B------:R-:W-:Y:S01]  /*0ec0*/  LOP3.LUT R80, R9, 0x6c, RZ, 0xfc, !PT ;  /* 0x0000006c09507812 */ /* 0x000fe200078efcff */
[--C-:B------:R-:W-:Y:S01]  /*0ed0*/  @!P3 IMAD.IADD R42, R42, 0x1, -R3.reuse ;  /* 0x000000012a2ab824 */ /* 0x100fe200078e0a03 */
[C---:B------:R-:W-:Y:S01]  /*0ee0*/  ISETP.GT.U32.AND P3, PT, R3.reuse, R50, PT ;  /* 0x000000320300720c */ /* 0x040fe20003f64070 */
[----:B------:R-:W-:Y:S01]  /*0ef0*/  @!P6 IMAD.IADD R44, R44, 0x1, -R3 ;  /* 0x000000012c2ce824 */ /* 0x000fe200078e0a03 */
[C---:B------:R-:W-:Y:S01]  /*0f00*/  ISETP.GT.U32.AND P6, PT, R3.reuse, R69, PT ;  /* 0x000000450300720c */ /* 0x040fe20003fc4070 */
[----:B------:R-:W-:Y:S01]  /*0f10*/  IMAD.MOV R73, RZ, RZ, -R10 ;  /* 0x000000ffff497224 */ /* 0x000fe200078e0a0a */
[----:B------:R-:W-:Y:S01]  /*0f20*/  ISETP.GT.U32.AND P5, PT, R3, R42, PT ;  /* 0x0000002a0300720c */ /* 0x000fe20003fa4070 */
[----:B------:R-:W-:Y:S01]  /*0f30*/  IMAD.HI.U32 R10, R11, R76, RZ ;  /* 0x0000004c0b0a7227 */ /* 0x000fe200078e00ff */
[----:B------:R-:W-:-:S02]  /*0f40*/  IABS R54, R80 ;  /* 0x0000005000367213 */ /* 0x000fc40000000000 */
[C---:B------:R-:W-:Y:S01]  /*0f50*/  LOP3.LUT R88, R9.reuse, 0x70, RZ, 0xfc, !PT ;  /* 0x0000007009587812 */ /* 0x040fe200078efcff */
[----:B------:R-:W-:Y:S01]  /*0f60*/  IMAD.MOV R5, RZ, RZ, -R5 ;  /* 0x000000ffff057224 */ /* 0x000fe200078e0a05 */
[----:B------:R-:W-:Y:S01]  /*0f70*/  LOP3.LUT R82, R9, 0x74, RZ, 0xfc, !PT ;  /* 0x0000007409527812 */ /* 0x000fe200078efcff */
[----:B------:R-:W-:Y:S01]  /*0f80*/  IMAD R72, R3, R14, R72 ;  /* 0x0000000e03487224 */ /* 0x000fe200078e0248 */
[----:B------:R-:W-:Y:S01]  /*0f90*/  IABS R14, R28 ;  /* 0x0000001c000e7213 */ /* 0x000fe20000000000 */
[----:B------:R-:W-:Y:S01]  /*0fa0*/  VIADD R30, R64, 0x3c ;  /* 0x0000003c401e7836 */ /* 0x000fe20000000000 */
[----:B------:R-:W-:Y:S01]  /*0fb0*/  IABS R62, R82 ;  /* 0x00000052003e7213 */ /* 0x000fe20000000000 */
[----:B------:R-:W-:-:S03]  /*0fc0*/  IMAD.HI.U32 R12, R11, R18, RZ ;  /* 0x000000120b0c7227 */ /* 0x000fc600078e00ff */
[----:B------:R-:W-:Y:S01]  /*0fd0*/  IABS R78, R30 ;  /* 0x0000001e004e7213 */ /* 0x000fe20000000000 */
[C---:B------:R-:W-:Y:S01]  /*0fe0*/  IMAD R73, R3.reuse, R73, R16 ;  /* 0x0000004903497224 */ /* 0x040fe200078e0210 */
[----:B------:R-:W-:Y:S01]  /*0ff0*/  IABS R16, R29 ;  /* 0x0000001d00107213 */ /* 0x000fe20000000000 */
[----:B------:R-:W-:Y:S02]  /*1000*/  IMAD.MOV R10, RZ, RZ, -R10 ;  /* 0x000000ffff0a7224 */ /* 0x000fe400078e0a0a */
[C---:B------:R-:W-:Y:S02]  /*1010*/  IMAD R74, R3.reuse, R5, R74 ;  /* 0x00000005034a7224 */ /* 0x040fe400078e024a */
[----:B------:R-:W-:Y:S02]  /*1020*/  IMAD.MOV R12, RZ, RZ, -R12 ;  /* 0x000000ffff0c7224 */ /* 0x000fe400078e0a0c */
[----:B------:R-:W-:Y:S02]  /*1030*/  IMAD R76, R3, R10, R76 ;  /* 0x0000000a034c7224 */ /* 0x000fe400078e024c */
[----:B------:R-:W-:-:S04]  /*1040*/  IMAD.HI.U32 R5, R11, R14, RZ ;  /* 0x0000000e0b057227 */ /* 0x000fc800078e00ff */
[----:B------:R-:W-:Y:S01]  /*1050*/  @!P1 IMAD.IADD R66, R66, 0x1, -R3 ;  /* 0x0000000142429824 */ /* 0x000fe200078e0a03 */
[----:B------:R-:W-:Y:S01]  /*1060*/  ISETP.GT.U32.AND P1, PT, R3, R74, PT ;  /* 0x0000004a0300720c */ /* 0x000fe20003f24070 */
[----:B------:R-:W-:-:S04]  /*1070*/  IMAD.HI.U32 R10, R11, R16, RZ ;  /* 0x000000100b0a7227 */ /* 0x000fc800078e00ff */
[----:B------:R-:W-:Y:S01]  /*1080*/  @!P3 IMAD.IADD R50, R50, 0x1, -R3 ;  /* 0x000000013232b824 */ /* 0x000fe200078e0a03 */
[C---:B------:R-:W-:Y:S01]  /*1090*/  ISETP.GT.U32.AND P3, PT, R3.reuse, R72, PT ;  /* 0x000000480300720c */ /* 0x040fe20003f64070 */
[C---:B------:R-:W-:Y:S02]  /*10a0*/  IMAD R75, R3.reuse, R12, R18 ;  /* 0x0000000c034b7224 */ /* 0x040fe400078e0212 */
[----:B------:R-:W-:Y:S01]  /*10b0*/  IMAD.MOV R5, RZ, RZ, -R5 ;  /* 0x000000ffff057224 */ /* 0x000fe200078e0a05 */
[----:B------:R-:W-:Y:S01]  /*10c0*/  ISETP.GT.U32.AND P2, PT, R3, R50, PT ;  /* 0x000000320300720c */ /* 0x000fe20003f44070 */
[----:B------:R-:W-:Y:S01]  /*10d0*/  @!P6 IMAD.IADD R69, R69, 0x1, -R3 ;  /* 0x000000014545e824 */ /* 0x000fe200078e0a03 */
[----:B------:R-:W-:Y:S01]  /*10e0*/  ISETP.GT.U32.AND P6, PT, R3, R76, PT ;  /* 0x0000004c0300720c */ /* 0x000fe20003fc4070 */
[----:B------:R-:W-:-:S04]  /*10f0*/  IMAD.HI.U32 R12, R11, R78, RZ ;  /* 0x0000004e0b0c7227 */ /* 0x000fc800078e00ff */
[----:B------:R-:W-:Y:S02]  /*1100*/  IMAD.MOV R10, RZ, RZ, -R10 ;  /* 0x000000ffff0a7224 */ /* 0x000fe400078e0a0a */
[C---:B------:R-:W-:Y:S01]  /*1110*/  IMAD R77, R3.reuse, R5, R14 ;  /* 0x00000005034d7224 */ /* 0x040fe200078e020e */
[----:B------:R-:W-:Y:S01]  /*1120*/  IABS R14, R31 ;  /* 0x0000001f000e7213 */ /* 0x000fe20000000000 */
[----:B------:R-:W-:Y:S02]  /*1130*/  IMAD.MOV R5, RZ, RZ, -R12 ;  /* 0x000000ffff057224 */ /* 0x000fe400078e0a0c */
[C---:B------:R-:W-:Y:S01]  /*1140*/  IMAD R12, R3.reuse, R10, R16 ;  /* 0x0000000a030c7224 */ /* 0x040fe200078e0210 */
[----:B------:R-:W-:Y:S01]  /*1150*/  IABS R16, R33 ;  /* 0x0000002100107213 */ /* 0x000fe20000000000 */
[--C-:B------:R-:W-:Y:S02]  /*1160*/  @!P1 IMAD.IADD R74, R74, 0x1, -R3.reuse ;  /* 0x000000014a4a9824 */ /* 0x100fe400078e0a03 */
[--C-:B------:R-:W-:Y:S01]  /*1170*/  @!P6 IMAD.IADD R76, R76, 0x1, -R3.reuse ;  /* 0x000000014c4ce824 */ /* 0x100fe200078e0a03 */
[C---:B------:R-:W-:Y:S01]  /*1180*/  ISETP.GT.U32.AND P1, PT, R3.reuse, R12, PT ;  /* 0x0000000c0300720c */ /* 0x040fe20003f24070 */
[----:B------:R-:W-:Y:S01]  /*1190*/  @!P2 IMAD.IADD R50, R50, 0x1, -R3 ;  /* 0x000000013232a824 */ /* 0x000fe200078e0a03 */
[----:B------:R-:W-:Y:S01]  /*11a0*/  ISETP.GT.U32.AND P6, PT, R3, R74, PT ;  /* 0x0000004a0300720c */ /* 0x000fe20003fc4070 */
[----:B------:R-:W-:Y:S01]  /*11b0*/  IMAD.HI.U32 R10, R11, R70, RZ ;  /* 0x000000460b0a7227 */ /* 0x000fe200078e00ff */
[----:B------:R-:W-:-:S03]  /*11c0*/  ISETP.GT.U32.AND P2, PT, R3, R75, PT ;  /* 0x0000004b0300720c */ /* 0x000fc60003f44070 */
[----:B------:R-:W-:Y:S02]  /*11d0*/  IMAD.MOV R10, RZ, RZ, -R10 ;  /* 0x000000ffff0a7224 */ /* 0x000fe400078e0a0a */
[C---:B------:R-:W-:Y:S02]  /*11e0*/  IMAD R78, R3.reuse, R5, R78 ;  /* 0x00000005034e7224 */ /* 0x040fe400078e024e */
[----:B------:R-:W-:Y:S02]  /*11f0*/  IMAD R70, R3, R10, R70 ;  /* 0x0000000a03467224 */ /* 0x000fe400078e0246 */
[--C-:B------:R-:W-:Y:S01]  /*1200*/  @!P1 IMAD.IADD R12, R12, 0x1, -R3.reuse ;  /* 0x000000010c0c9824 */ /* 0x100fe200078e0a03 */
[----:B------:R-:W-:Y:S01]  /*1210*/  ISETP.GE.AND P1, PT, R17, RZ, PT ;  /* 0x000000ff1100720c */ /* 0x000fe20003f26270 */
[--C-:B------:R-:W-:Y:S02]  /*1220*/  @!P6 IMAD.IADD R74, R74, 0x1, -R3.reuse ;  /* 0x000000014a4ae824 */ /* 0x100fe400078e0a03 */
[----:B------:R-:W-:Y:S01]  /*1230*/  @!P2 IMAD.IADD R75, R75, 0x1, -R3 ;  /* 0x000000014b4ba824 */ /* 0x000fe200078e0a03 */
[----:B------:R-:W-:Y:S01]  /*1240*/  ISETP.GT.U32.AND P6, PT, R3, R12, PT ;  /* 0x0000000c0300720c */ /* 0x000fe20003fc4070 */
[----:B------:R-:W-:-:S03]  /*1250*/  IMAD.HI.U32 R5, R11, R14, RZ ;  /* 0x0000000e0b057227 */ /* 0x000fc600078e00ff */
[----:B------:R-:W-:Y:S01]  /*1260*/  ISETP.GT.U32.AND P2, PT, R3, R75, PT ;  /* 0x0000004b0300720c */ /* 0x000fe20003f44070 */
[----:B------:R-:W-:Y:S02]  /*1270*/  IMAD.MOV R79, RZ, RZ, -R5 ;  /* 0x000000ffff4f7224 */ /* 0x000fe400078e0a05 */
[----:B------:R-:W-:-:S04]  /*1280*/  IMAD.HI.U32 R5, R11, R16, RZ ;  /* 0x000000100b057227 */ /* 0x000fc800078e00ff */
[----:B------:R-:W-:Y:S02]  /*1290*/  IMAD.MOV R5, RZ, RZ, -R5 ;  /* 0x000000ffff057224 */ /* 0x000fe400078e0a05 */
[--C-:B------:R-:W-:Y:S01]  /*12a0*/  @!P6 IMAD.IADD R12, R12, 0x1, -R3.reuse ;  /* 0x000000010c0ce824 */ /* 0x100fe200078e0a03 */
[C---:B------:R-:W-:Y:S01]  /*12b0*/  ISETP.GT.U32.AND P6, PT, R3.reuse, R70, PT ;  /* 0x000000460300720c */ /* 0x040fe20003fc4070 */
[----:B------:R-:W-:Y:S01]  /*12c0*/  IMAD R67, R3, R5, R16 ;  /* 0x0000000503437224 */ /* 0x000fe200078e0210 */
[----:B------:R-:W-:Y:S01]  /*12d0*/  IABS R16, R89 ;  /* 0x0000005900107213 */ /* 0x000fe20000000000 */
[----:B------:R-:W-:Y:S01]  /*12e0*/  @!P2 IMAD.IADD R75, R75, 0x1, -R3 ;  /* 0x000000014b4ba824 */ /* 0x000fe200078e0a03 */
[----:B------:R-:W-:Y:S01]  /*12f0*/  ISETP.GT.U32.AND P2, PT, R3, R78, PT ;  /* 0x0000004e0300720c */ /* 0x000fe20003f44070 */
[----:B------:R-:W-:-:S04]  /*1300*/  IMAD.HI.U32 R5, R11, R68, RZ ;  /* 0x000000440b057227 */ /* 0x000fc800078e00ff */
[----:B------:R-:W-:Y:S02]  /*1310*/  IMAD.MOV R5, RZ, RZ, -R5 ;  /* 0x000000ffff057224 */ /* 0x000fe400078e0a05 */
[C---:B------:R-:W-:Y:S02]  /*1320*/  IMAD R79, R3.reuse, R79, R14 ;  /* 0x0000004f034f7224 */ /* 0x040fe400078e020e */
[--C-:B------:R-:W-:Y:S02]  /*1330*/  @!P6 IMAD.IADD R70, R70, 0x1, -R3.reuse ;  /* 0x000000014646e824 */ /* 0x100fe400078e0a03 */
[C---:B------:R-:W-:Y:S02]  /*1340*/  IMAD R68, R3.reuse, R5, R68 ;  /* 0x0000000503447224 */ /* 0x040fe400078e0244 */
[----:B------:R-:W-:Y:S01]  /*1350*/  @!P2 IMAD.IADD R78, R78, 0x1, -R3 ;  /* 0x000000014e4ea824 */ /* 0x000fe200078e0a03 */
[----:B------:R-:W-:Y:S01]  /*1360*/  ISETP.GT.U32.AND P6, PT, R3, R70, PT ;  /* 0x000000460300720c */ /* 0x000fe20003fc4070 */
[----:B------:R-:W-:-:S03]  /*1370*/  IMAD.HI.U32 R14, R11, R58, RZ ;  /* 0x0000003a0b0e7227 */ /* 0x000fc600078e00ff */
[----:B------:R-:W-:Y:S01]  /*1380*/  ISETP.GT.U32.AND P2, PT, R3, R78, PT ;  /* 0x0000004e0300720c */ /* 0x000fe20003f44070 */
[----:B------:R-:W-:Y:S02]  /*1390*/  IMAD.MOV R14, RZ, RZ, -R14 ;  /* 0x000000ffff0e7224 */ /* 0x000fe400078e0a0e */
[----:B------:R-:W-:-:S04]  /*13a0*/  IMAD.HI.U32 R10, R11, R16, RZ ;  /* 0x000000100b0a7227 */ /* 0x000fc800078e00ff */
[C---:B------:R-:W-:Y:S02]  /*13b0*/  IMAD R58, R3.reuse, R14, R58 ;  /* 0x0000000e033a7224 */ /* 0x040fe400078e023a */
[--C-:B------:R-:W-:Y:S01]  /*13c0*/  @!P6 IMAD.IADD R70, R70, 0x1, -R3.reuse ;  /* 0x000000014646e824 */ /* 0x100fe200078e0a03 */
[C---:B------:R-:W-:Y:S01]  /*13d0*/  ISETP.GT.U32.AND P6, PT, R3.reuse, R68, PT ;  /* 0x000000440300720c */ /* 0x040fe20003fc4070 */
[----:B------:R-:W-:Y:S02]  /*13e0*/  IMAD.MOV R10, RZ, RZ, -R10 ;  /* 0x000000ffff0a7224 */ /* 0x000fe400078e0a0a */
[--C-:B------:R-:W-:Y:S01]  /*13f0*/  @!P2 IMAD.IADD R78, R78, 0x1, -R3.reuse ;  /* 0x000000014e4ea824 */ /* 0x100fe200078e0a03 */
[C---:B------:R-:W-:Y:S01]  /*1400*/  ISETP.GT.U32.AND P2, PT, R3.reuse, R67, PT ;  /* 0x000000430300720c */ /* 0x040fe20003f44070 */
[C---:B------:R-:W-:Y:S01]  /*1410*/  IMAD R63, R3.reuse, R10, R16 ;  /* 0x0000000a033f7224 */ /* 0x040fe200078e0210 */
[----:B------:R-:W-:Y:S01]  /*1420*/  IABS R10, R87 ;  /* 0x00000057000a7213 */ /* 0x000fe20000000000 */
[--C-:B------:R-:W-:Y:S01]  /*1430*/  @!P5 IMAD.IADD R42, R42, 0x1, -R3.reuse ;  /* 0x000000012a2ad824 */ /* 0x100fe200078e0a03 */
[----:B------:R-:W-:Y:S01]  /*1440*/  IABS R16, R85 ;  /* 0x0000005500107213 */ /* 0x000fe20000000000 */
[----:B------:R-:W-:Y:S01]  /*1450*/  @!P3 IMAD.IADD R72, R72, 0x1, -R3 ;  /* 0x000000014848b824 */ /* 0x000fe200078e0a03 */
[----:B------:R-:W-:Y:S01]  /*1460*/  ISETP.GT.U32.AND P5, PT, R3, R46, PT ;  /* 0x0000002e0300720c */ /* 0x000fe20003fa4070 */
[----:B------:R-:W-:Y:S01]  /*1470*/  IMAD.HI.U32 R5, R11, R10, RZ ;  /* 0x0000000a0b057227 */ /* 0x000fe200078e00ff */
[----:B------:R-:W-:-:S03]  /*1480*/  ISETP.GT.U32.AND P3, PT, R3, R73, PT ;  /* 0x000000490300720c */ /* 0x000fc60003f64070 */
[--C-:B------:R-:W-:Y:S01]  /*1490*/  @!P6 IMAD.IADD R68, R68, 0x1, -R3.reuse ;  /* 0x000000014444e824 */ /* 0x100fe200078e0a03 */
[----:B------:R-:W-:Y:S01]  /*14a0*/  ISETP.GT.U32.AND P6, PT, R3, R58, PT ;  /* 0x0000003a0300720c */ /* 0x000fe20003fc4070 */
[----:B------:R-:W-:Y:S02]  /*14b0*/  @!P2 IMAD.IADD R67, R67, 0x1, -R3 ;  /* 0x000000014343a824 */ /* 0x000fe400078e0a03 */
[----:B------:R-:W-:Y:S01]  /*14c0*/  @!P0 IMAD.MOV R42, RZ, RZ, -R42 ;  /* 0x000000ffff2a8224 */ /* 0x000fe200078e0a2a */
[C---:B------:R-:W-:Y:S01]  /*14d0*/  ISETP.GT.U32.AND P0, PT, R3.reuse, R68, PT ;  /* 0x000000440300720c */ /* 0x040fe20003f04070 */
[----:B------:R-:W-:Y:S01]  /*14e0*/  IMAD.MOV R14, RZ, RZ, -R5 ;  /* 0x000000ffff0e7224 */ /* 0x000fe200078e0a05 */
[----:B------:R-:W-:Y:S01]  /*14f0*/  ISETP.GT.U32.AND P2, PT, R3, R67, PT ;  /* 0x000000430300720c */ /* 0x000fe20003f44070 */
[----:B------:R-:W-:-:S04]  /*1500*/  IMAD.HI.U32 R5, R11, R16, RZ ;  /* 0x000000100b057227 */ /* 0x000fc800078e00ff */
[----:B------:R-:W-:Y:S02]  /*1510*/  IMAD.MOV R5, RZ, RZ, -R5 ;  /* 0x000000ffff057224 */ /* 0x000fe400078e0a05 */
[----:B------:R-:W-:Y:S02]  /*1520*/  @!P6 IMAD.IADD R58, R58, 0x1, -R3 ;  /* 0x000000013a3ae824 */ /* 0x000fe400078e0a03 */
[----:B------:R-:W-:Y:S02]  /*1530*/  IMAD R10, R3, R14, R10 ;  /* 0x0000000e030a7224 */ /* 0x000fe400078e020a */
[----:B------:R-:W-:Y:S01]  /*1540*/  IMAD.HI.U32 R14, R11, R52, RZ ;  /* 0x000000340b0e7227 */ /* 0x000fe200078e00ff */
[----:B------:R-:W-:-:S03]  /*1550*/  ISETP.GT.U32.AND P6, PT, R3, R58, PT ;  /* 0x0000003a0300720c */ /* 0x000fc60003fc4070 */
[----:B------:R-:W-:Y:S01]  /*1560*/  IMAD R59, R3, R5, R16 ;  /* 0x00000005033b7224 */ /* 0x000fe200078e0210 */
[----:B------:R-:W-:Y:S01]  /*1570*/  LOP3.LUT R5, R8, 0x7f, RZ, 0xc0, !PT ;  /* 0x0000007f08057812 */ /* 0x000fe200078ec0ff */
[--C-:B------:R-:W-:Y:S01]  /*1580*/  @!P2 IMAD.IADD R67, R67, 0x1, -R3.reuse ;  /* 0x000000014343a824 */ /* 0x100fe200078e0a03 */
[C---:B------:R-:W-:Y:S01]  /*1590*/  ISETP.GT.U32.AND P2, PT, R3.reuse, R63, PT ;  /* 0x0000003f0300720c */ /* 0x040fe20003f44070 */
[----:B------:R-:W-:Y:S01]  /*15a0*/  IMAD.MOV R14, RZ, RZ, -R14 ;  /* 0x000000ffff0e7224 */ /* 0x000fe200078e0a0e */
[----:B------:R-:W-:Y:S01]  /*15b0*/  IABS R16, R88 ;  /* 0x0000005800107213 */ /* 0x000fe20000000000 */
[--C-:B------:R-:W-:Y:S01]  /*15c0*/  @!P0 IMAD.IADD R68, R68, 0x1, -R3.reuse ;  /* 0x0000000144448824 */ /* 0x100fe200078e0a03 */
[C---:B------:R-:W-:Y:S01]  /*15d0*/  ISETP.GT.U32.AND P0, PT, R3.reuse, R59, PT ;  /* 0x0000003b0300720c */ /* 0x040fe20003f04070 */
[----:B------:R-:W-:Y:S01]  /*15e0*/  @!P5 IMAD.IADD R46, R46, 0x1, -R3 ;  /* 0x000000012e2ed824 */ /* 0x000fe200078e0a03 */
[C---:B------:R-:W-:Y:S01]  /*15f0*/  ISETP.GT.U32.AND P5, PT, R3.reuse, R72, PT ;  /* 0x000000480300720c */ /* 0x040fe20003fa4070 */
[----:B------:R-:W-:-:S02]  /*1600*/  IMAD R52, R3, R14, R52 ;  /* 0x0000000e03347224 */ /* 0x000fc400078e0234 */
[--C-:B------:R-:W-:Y:S02]  /*1610*/  @!P6 IMAD.IADD R58, R58, 0x1, -R3.reuse ;  /* 0x000000013a3ae824 */ /* 0x100fe400078e0a03 */
[--C-:B------:R-:W-:Y:S01]  /*1620*/  @!P3 IMAD.IADD R73, R73, 0x1, -R3.reuse ;  /* 0x000000014949b824 */ /* 0x100fe200078e0a03 */
[----:B------:R-:W-:Y:S01]  /*1630*/  ISETP.GT.U32.AND P6, PT, R3, R52, PT ;  /* 0x000000340300720c */ /* 0x000fe20003fc4070 */
[--C-:B------:R-:W-:Y:S01]  /*1640*/  @!P2 IMAD.IADD R63, R63, 0x1, -R3.reuse ;  /* 0x000000013f3fa824 */ /* 0x100fe200078e0a03 */
[C---:B------:R-:W-:Y:S01]  /*1650*/  ISETP.GT.U32.AND P3, PT, R3.reuse, R77, PT ;  /* 0x0000004d0300720c */ /* 0x040fe20003f64070 */
[----:B------:R-:W-:Y:S01]  /*1660*/  @!P1 IMAD.MOV R44, RZ, RZ, -R44 ;  /* 0x000000ffff2c9224 */ /* 0x000fe200078e0a2c */
[----:B------:R-:W-:Y:S01]  /*1670*/  ISETP.GT.U32.AND P2, PT, R3, R10, PT ;  /* 0x0000000a0300720c */ /* 0x000fe20003f44070 */
[--C-:B------:R-:W-:Y:S01]  /*1680*/  @!P0 IMAD.IADD R59, R59, 0x1, -R3.reuse ;  /* 0x000000013b3b8824 */ /* 0x100fe200078e0a03 */
[C---:B------:R-:W-:Y:S01]  /*1690*/  ISETP.GT.U32.AND P1, PT, R3.reuse, R63, PT ;  /* 0x0000003f0300720c */ /* 0x040fe20003f24070 */
[----:B------:R-:W-:Y:S01]  /*16a0*/  @!P5 IMAD.IADD R72, R72, 0x1, -R3 ;  /* 0x000000014848d824 */ /* 0x000fe200078e0a03 */
[----:B------:R-:W-:Y:S01]  /*16b0*/  ISETP.GT.U32.AND P5, PT, R3, R73, PT ;  /* 0x000000490300720c */ /* 0x000fe20003fa4070 */
[----:B------:R-:W-:Y:S01]  /*16c0*/  IMAD.HI.U32 R14, R11, R60, RZ ;  /* 0x0000003c0b0e7227 */ /* 0x000fe200078e00ff */
[----:B------:R-:W-:-:S03]  /*16d0*/  ISETP.GT.U32.AND P0, PT, R3, R59, PT ;  /* 0x0000003b0300720c */ /* 0x000fc60003f04070 */
[--C-:B------:R-:W-:Y:S02]  /*16e0*/  @!P6 IMAD.IADD R52, R52, 0x1, -R3.reuse ;  /* 0x000000013434e824 */ /* 0x100fe400078e0a03 */
[----:B------:R-:W-:Y:S02]  /*16f0*/  IMAD.MOV R14, RZ, RZ, -R14 ;  /* 0x000000ffff0e7224 */ /* 0x000fe400078e0a0e */
[----:B------:R-:W-:Y:S01]  /*1700*/  @!P3 IMAD.IADD R77, R77, 0x1, -R3 ;  /* 0x000000014d4db824 */ /* 0x000fe200078e0a03 */
[----:B------:R-:W-:Y:S01]  /*1710*/  ISETP.GT.U32.AND P6, PT, R3, R52, PT ;  /* 0x000000340300720c */ /* 0x000fe20003fc4070 */
[----:B------:R-:W-:Y:S01]  /*1720*/  IMAD.HI.U32 R15, R11, R54, RZ ;  /* 0x000000360b0f7227 */ /* 0x000fe200078e00ff */
[----:B------:R-:W-:-:S03]  /*1730*/  ISETP.GT.U32.AND P3, PT, R3, R76, PT ;  /* 0x0000004c0300720c */ /* 0x000fc60003f64070 */
[----:B------:R-:W-:Y:S01]  /*1740*/  IMAD R60, R3, R14, R60 ;  /* 0x0000000e033c7224 */ /* 0x000fe200078e023c */
[----:B------:R-:W-:Y:S01]  /*1750*/  IABS R14, R9 ;  /* 0x00000009000e7213 */ /* 0x000fe20000000000 */
[--C-:B------:R-:W-:Y:S01]  /*1760*/  @!P5 IMAD.IADD R73, R73, 0x1, -R3.reuse ;  /* 0x000000014949d824 */ /* 0x100fe200078e0a03 */
[----:B------:R-:W-:Y:S01]  /*1770*/  ISETP.GT.U32.AND P5, PT, R3, R77, PT ;  /* 0x0000004d0300720c */ /* 0x000fe20003fa4070 */
[----:B------:R-:W-:Y:S01]  /*1780*/  @!P1 IMAD.IADD R63, R63, 0x1, -R3 ;  /* 0x000000013f3f9824 */ /* 0x000fe200078e0a03 */
[----:B------:R-:W-:Y:S01]  /*1790*/  ISETP.NE.U32.AND P1, PT, R5, RZ, PT ;  /* 0x000000ff0500720c */ /* 0x000fe20003f25070 */
[----:B------:R-:W-:Y:S02]  /*17a0*/  IMAD.MOV R15, RZ, RZ, -R15 ;  /* 0x000000ffff0f7224 */ /* 0x000fe400078e0a0f */
[----:B------:R-:W-:Y:S01]  /*17b0*/  @!P0 IMAD.IADD R59, R59, 0x1, -R3 ;  /* 0x000000013b3b8824 */ /* 0x000fe200078e0a03 */
[----:B------:R-:W-:Y:S01]  /*17c0*/  ISETP.GT.U32.AND P0, PT, R3, R60, PT ;  /* 0x0000003c0300720c */ /* 0x000fe20003f04070 */
[----:B------:R-:W-:-:S02]  /*17d0*/  IMAD R198, R2, 0x100, R5 ;  /* 0x0000010002c67824 */ /* 0x000fc400078e0205 */
[----:B------:R-:W-:-:S04]  /*17e0*/  IMAD.HI.U32 R5, R11, R16, RZ ;  /* 0x000000100b057227 */ /* 0x000fc800078e00ff */
[C---:B------:R-:W-:Y:S02]  /*17f0*/  IMAD R54, R3.reuse, R15, R54 ;  /* 0x0000000f03367224 */ /* 0x040fe400078e0236 */
[----:B------:R-:W-:Y:S02]  /*1800*/  @!P2 IMAD.IADD R10, R10, 0x1, -R3 ;  /* 0x000000010a0aa824 */ /* 0x000fe400078e0a03 */
[----:B------:R-:W-:Y:S02]  /*1810*/  IMAD.MOV R5, RZ, RZ, -R5 ;  /* 0x000000ffff057224 */ /* 0x000fe400078e0a05 */
[--C-:B------:R-:W-:Y:S01]  /*1820*/  @!P6 IMAD.IADD R52, R52, 0x1, -R3.reuse ;  /* 0x000000013434e824 */ /* 0x100fe200078e0a03 */
[C---:B------:R-:W-:Y:S01]  /*1830*/  ISETP.GT.U32.AND P6, PT, R3.reuse, R54, PT ;  /* 0x000000360300720c */ /* 0x040fe20003fc4070 */
[C---:B------:R-:W-:Y:S01]  /*1840*/  IMAD R61, R3.reuse, R5, R16 ;  /* 0x00000005033d7224 */ /* 0x040fe200078e0210 */
[----:B------:R-:W-:Y:S01]  /*1850*/  ISETP.GT.U32.AND P2, PT, R3, R10, PT ;  /* 0x0000000a0300720c */ /* 0x000fe20003f44070 */
[--C-:B------:R-:W-:Y:S01]  /*1860*/  @!P5 IMAD.IADD R77, R77, 0x1, -R3.reuse ;  /* 0x000000014d4dd824 */ /* 0x100fe200078e0a03 */
[----:B------:R-:W-:Y:S01]  /*1870*/  ISETP.GE.AND P5, PT, R19, RZ, PT ;  /* 0x000000ff1300720c */ /* 0x000fe20003fa6270 */
[----:B------:R-:W-:Y:S01]  /*1880*/  @!P0 IMAD.IADD R60, R60, 0x1, -R3 ;  /* 0x000000013c3c8824 */ /* 0x000fe200078e0a03 */
[----:B------:R-:W-:Y:S01]  /*1890*/  ISETP.GT.U32.AND P0, PT, R3, R61, PT ;  /* 0x0000003d0300720c */ /* 0x000fe20003f04070 */
[----:B------:R-:W-:Y:S01]  /*18a0*/  IMAD.HI.U32 R2, R11, R14, RZ ;  /* 0x0000000e0b027227 */ /* 0x000fe200078e00ff */
[----:B------:R-:W1:Y:S03]  /*18b0*/  LDS R16, [UR9] ;  /* 0x00000009ff107984 */ /* 0x000e660008000800 */
[----:B------:R-:W-:-:S02]  /*18c0*/  IMAD.MOV R71, RZ, RZ, -R2 ;  /* 0x000000ffff477224 */ /* 0x000fc400078e0a02 */
[--C-:B------:R-:W-:Y:S01]  /*18d0*/  @!P6 IMAD.IADD R54, R54, 0x1, -R3.reuse ;  /* 0x000000013636e824 */ /* 0x100fe200078e0a03 */
[----:B------:R-:W-:Y:S01]  /*18e0*/  ISETP.GT.U32.AND P6, PT, R3, R60, PT ;  /* 0x0000003c0300720c */ /* 0x000fe20003fc4070 */
[----:B------:R-:W-:Y:S01]  /*18f0*/  @!P2 IMAD.IADD R10, R10, 0x1, -R3 ;  /* 0x000000010a0aa824 */ /* 0x000fe200078e0a03 */
[----:B------:R-:W-:Y:S01]  /*1900*/  ISETP.GE.AND P2, PT, R9, RZ, PT ;  /* 0x000000ff0900720c */ /* 0x000fe20003f46270 */
[----:B------:R-:W-:Y:S01]  /*1910*/  IMAD.HI.U32 R2, R11, R62, RZ ;  /* 0x0000003e0b027227 */ /* 0x000fe200078e00ff */
[----:B------:R-:W-:-:S03]  /*1920*/  LOP3.LUT R9, R9, 0x78, RZ, 0xfc, !PT ;  /* 0x0000007809097812 */ /* 0x000fc600078efcff */
[----:B------:R-:W-:Y:S01]  /*1930*/  @!P5 IMAD.MOV R46, RZ, RZ, -R46 ;  /* 0x000000ffff2ed224 */ /* 0x000fe200078e0a2e */
[----:B------:R-:W-:Y:S01]  /*1940*/  ISETP.GT.U32.AND P5, PT, R3, R54, PT ;  /* 0x000000360300720c */ /* 0x000fe20003fa4070 */
[----:B------:R-:W-:Y:S01]  /*1950*/  VIADD R84, R64, 0x7c ;  /* 0x0000007c40547836 */ /* 0x000fe20000000000 */
[----:B------:R-:W-:Y:S01]  /*1960*/  IABS R18, R9 ;  /* 0x0000000900127213 */ /* 0x000fe20000000000 */
[----:B------:R-:W-:Y:S02]  /*1970*/  IMAD.MOV R2, RZ, RZ, -R2 ;  /* 0x000000ffff027224 */ /* 0x000fe400078e0a02 */
[----:B------:R-:W-:Y:S01]  /*1980*/  @!P0 IMAD.IADD R61, R61, 0x1, -R3 ;  /* 0x000000013d3d8824 */ /* 0x000fe200078e0a03 */
[----:B------:R-:W-:Y:S01]  /*1990*/  IABS R48, R84 ;  /* 0x0000005400307213 */ /* 0x000fe20000000000 */
[----:B------:R-:W-:Y:S02]  /*19a0*/  IMAD R62, R3, R2, R62 ;  /* 0x00000002033e7224 */ /* 0x000fe400078e023e */
[----:B------:R-:W-:Y:S01]  /*19b0*/  IMAD.HI.U32 R5, R11, R18, RZ ;  /* 0x000000120b057227 */ /* 0x000fe200078e00ff */
[----:B------:R-:W-:-:S03]  /*19c0*/  ISETP.GT.U32.AND P0, PT, R3, R61, PT ;  /* 0x0000003d0300720c */ /* 0x000fc60003f04070 */
[C---:B------:R-:W-:Y:S02]  /*19d0*/  IMAD R71, R3.reuse, R71, R14 ;  /* 0x0000004703477224 */ /* 0x040fe400078e020e */
[----:B------:R-:W-:Y:S01]  /*19e0*/  @!P6 IMAD.IADD R60, R60, 0x1, -R3 ;  /* 0x000000013c3ce824 */ /* 0x000fe200078e0a03 */
[----:B------:R-:W-:Y:S01]  /*19f0*/  ISETP.GT.U32.AND P6, PT, R3, R62, PT ;  /* 0x0000003e0300720c */ /* 0x000fe20003fc4070 */
[----:B------:R-:W-:-:S04]  /*1a00*/  IMAD.HI.U32 R14, R11, R48, RZ ;  /* 0x000000300b0e7227 */ /* 0x000fc800078e00ff */
[----:B------:R-:W-:Y:S02]  /*1a10*/  IMAD.MOV R5, RZ, RZ, -R5 ;  /* 0x000000ffff057224 */ /* 0x000fe400078e0a05 */
[----:B------:R-:W-:Y:S01]  /*1a20*/  @!P4 IMAD.MOV R13, RZ, RZ, -R13 ;  /* 0x000000ffff0dc224 */ /* 0x000fe200078e0a0d */
[----:B------:R-:W-:Y:S01]  /*1a30*/  ISETP.GE.AND P4, PT, R20, RZ, PT ;  /* 0x000000ff1400720c */ /* 0x000fe20003f86270 */
[----:B------:R-:W-:Y:S01]  /*1a40*/  @!P5 IMAD.IADD R54, R54, 0x1, -R3 ;  /* 0x000000013636d824 */ /* 0x000fe200078e0a03 */
[C---:B------:R-:W-:Y:S01]  /*1a50*/  ISETP.GT.U32.AND P5, PT, R3.reuse, R71, PT ;  /* 0x000000470300720c */ /* 0x040fe20003fa4070 */
[----:B------:R-:W-:Y:S01]  /*1a60*/  IMAD.MOV R14, RZ, RZ, -R14 ;  /* 0x000000ffff0e7224 */ /* 0x000fe200078e0a0e */
[----:B-1----:R-:W-:Y:S01]  /*1a70*/  R2UR UR8, R16 ;  /* 0x00000000100872ca */ /* 0x002fe200000e0000 */
[----:B------:R-:W-:Y:S01]  /*1a80*/  IMAD R65, R3, R5, R18 ;  /* 0x0000000503417224 */ /* 0x000fe200078e0212 */
[----:B------:R-:W-:Y:S01]  /*1a90*/  IABS R5, R198 ;  /* 0x000000c600057213 */ /* 0x000fe20000000000 */
[----:B------:R-:W-:-:S02]  /*1aa0*/  VIADD R64, R64, 0x5c ;  /* 0x0000005c40407836 */ /* 0x000fc40000000000 */
[----:B------:R-:W-:Y:S02]  /*1ab0*/  IMAD R48, R3, R14, R48 ;  /* 0x0000000e03307224 */ /* 0x000fe400078e0230 */
[--C-:B------:R-:W-:Y:S01]  /*1ac0*/  @!P0 IMAD.IADD R61, R61, 0x1, -R3.reuse ;  /* 0x000000013d3d8824 */ /* 0x100fe200078e0a03 */
[----:B------:R-:W-:Y:S01]  /*1ad0*/  ISETP.GT.U32.AND P0, PT, R3, R65, PT ;  /* 0x000000410300720c */ /* 0x000fe20003f04070 */
[--C-:B------:R-:W-:Y:S01]  /*1ae0*/  @!P6 IMAD.IADD R62, R62, 0x1, -R3.reuse ;  /* 0x000000013e3ee824 */ /* 0x100fe200078e0a03 */
[----:B------:R-:W-:Y:S01]  /*1af0*/  IABS R14, R64 ;  /* 0x00000040000e7213 */ /* 0x000fe20000000000 */
[----:B------:R-:W-:Y:S01]  /*1b00*/  @!P5 IMAD.IADD R71, R71, 0x1, -R3 ;  /* 0x000000014747d824 */ /* 0x000fe200078e0a03 */
[C---:B------:R-:W-:Y:S01]  /*1b10*/  ISETP.GT.U32.AND P6, PT, R3.reuse, R48, PT ;  /* 0x000000300300720c */ /* 0x040fe20003fc4070 */
[----:B------:R-:W-:Y:S01]  /*1b20*/  @!P4 IMAD.MOV R50, RZ, RZ, -R50 ;  /* 0x000000ffff32c224 */ /* 0x000fe200078e0a32 */
[----:B------:R-:W-:Y:S01]  /*1b30*/  ISETP.GE.AND P4, PT, R22, RZ, PT ;  /* 0x000000ff1600720c */ /* 0x000fe20003f86270 */
[----:B------:R-:W-:Y:S01]  /*1b40*/  VIADD R197, R198, 0x80 ;  /* 0x00000080c6c57836 */ /* 0x000fe20000000000 */
[----:B------:R-:W-:Y:S01]  /*1b50*/  ISETP.GT.U32.AND P5, PT, R3, R71, PT ;  /* 0x000000470300720c */ /* 0x000fe20003fa4070 */
[----:B------:R-:W-:-:S03]  /*1b60*/  IMAD.HI.U32 R11, R11, R14, RZ ;  /* 0x0000000e0b0b7227 */ /* 0x000fc600078e00ff */
[----:B------:R-:W-:Y:S01]  /*1b70*/  IABS R15, R197 ;  /* 0x000000c5000f7213 */ /* 0x000fe20000000000 */
[----:B------:R-:W-:Y:S02]  /*1b80*/  IMAD.MOV R11, RZ, RZ, -R11 ;  /* 0x000000ffff0b7224 */ /* 0x000fe400078e0a0b */
[--C-:B------:R-:W-:Y:S01]  /*1b90*/  @!P0 IMAD.IADD R65, R65, 0x1, -R3.reuse ;  /* 0x0000000141418824 */ /* 0x100fe200078e0a03 */
[----:B------:R-:W-:Y:S01]  /*1ba0*/  BAR.SYNC.DEFER_BLOCKING 0x0 ;  /* 0x0000000000007b1d */ /* 0x000fe20000010000 */
[C---:B------:R-:W-:Y:S01]  /*1bb0*/  IMAD R57, R3.reuse, R11, R14 ;  /* 0x0000000b03397224 */ /* 0x040fe200078e020e */
[C---:B------:R-:W-:Y:S01]  /*1bc0*/  ISETP.GT.U32.AND P0, PT, R3.reuse, R62, PT ;  /* 0x0000003e0300720c */ /* 0x040fe20003f04070 */
[----:B------:R-:W-:Y:S01]  /*1bd0*/  @!P6 IMAD.IADD R48, R48, 0x1, -R3 ;  /* 0x000000013030e824 */ /* 0x000fe200078e0a03 */
[----:B------:R-:W-:Y:S01]  /*1be0*/  ISETP.GT.U32.AND P6, PT, R3, R65, PT ;  /* 0x000000410300720c */ /* 0x000fe20003fc4070 */
[----:B------:R-:W-:-:S04]  /*1bf0*/  IMAD.HI.U32 R2, R4, R5, RZ ;  /* 0x0000000504027227 */ /* 0x000fc800078e00ff */
[----:B------:R-:W-:-:S04]  /*1c00*/  IMAD.HI.U32 R4, R4, R15, RZ ;  /* 0x0000000f04047227 */ /* 0x000fc800078e00ff */
[----:B------:R-:W-:Y:S01]  /*1c10*/  @!P3 IMAD.IADD R76, R76, 0x1, -R3 ;  /* 0x000000014c4cb824 */ /* 0x000fe200078e0a03 */
[C---:B------:R-:W-:Y:S01]  /*1c20*/  ISETP.GT.U32.AND P3, PT, R3.reuse, R79, PT ;  /* 0x0000004f0300720c */ /* 0x040fe20003f64070 */
[----:B------:R-:W-:Y:S01]  /*1c30*/  @!P4 IMAD.MOV R69, RZ, RZ, -R69 ;  /* 0x000000ffff45c224 */ /* 0x000fe200078e0a45 */
[----:B------:R-:W-:Y:S01]  /*1c40*/  ISETP.GT.U32.AND P4, PT, R3, R57, PT ;  /* 0x000000390300720c */ /* 0x000fe20003f84070 */
[----:B------:R-:W-:Y:S02]  /*1c50*/  IMAD.MOV R2, RZ, RZ, -R2 ;  /* 0x000000ffff027224 */ /* 0x000fe400078e0a02 */
[----:B------:R-:W-:Y:S02]  /*1c60*/  IMAD.MOV R4, RZ, RZ, -R4 ;  /* 0x000000ffff047224 */ /* 0x000fe400078e0a04 */
[----:B------:R-:W-:Y:S01]  /*1c70*/  @!P5 IMAD.IADD R71, R71, 0x1, -R3 ;  /* 0x000000014747d824 */ /* 0x000fe200078e0a03 */
[----:B------:R-:W-:Y:S01]  /*1c80*/  ISETP.GE.AND P5, PT, R23, RZ, PT ;  /* 0x000000ff1700720c */ /* 0x000fe20003fa6270 */
[----:B------:R-:W-:-:S02]  /*1c90*/  IMAD R11, R0, R2, R5 ;  /* 0x00000002000b7224 */ /* 0x000fc400078e0205 */
[----:B------:R-:W-:Y:S02]  /*1ca0*/  IMAD R15, R0, R4, R15 ;  /* 0x00000004000f7224 */ /* 0x000fe400078e020f */
[--C-:B------:R-:W-:Y:S01]  /*1cb0*/  @!P0 IMAD.IADD R62, R62, 0x1, -R3.reuse ;  /* 0x000000013e3e8824 */ /* 0x100fe200078e0a03 */
[C---:B------:R-:W-:Y:S01]  /*1cc0*/  ISETP.GT.U32.AND P0, PT, R0.reuse, R11, PT ;  /* 0x0000000b0000720c */ /* 0x040fe20003f04070 */
[--C-:B------:R-:W-:Y:S01]  /*1cd0*/  @!P6 IMAD.IADD R65, R65, 0x1, -R3.reuse ;  /* 0x000000014141e824 */ /* 0x100fe200078e0a03 */
[----:B------:R-:W-:Y:S01]  /*1ce0*/  ISETP.GT.U32.AND P6, PT, R0, R15, PT ;  /* 0x0000000f0000720c */ /* 0x000fe20003fc4070 */
[----:B------:R-:W-:Y:S01]  /*1cf0*/  @!P3 IMAD.IADD R79, R79, 0x1, -R3 ;  /* 0x000000014f4fb824 */ /* 0x000fe200078e0a03 */
[----:B------:R-:W1:Y:S01]  /*1d00*/  LDC.64 R4, c[0x0][0x3a0] ;  /* 0x0000e800ff047b82 */ /* 0x000e620000000a00 */
[----:B------:R-:W-:Y:S01]  /*1d10*/  @!P2 IMAD.MOV R71, RZ, RZ, -R71 ;  /* 0x000000ffff47a224 */ /* 0x000fe200078e0a47 */
[----:B------:R-:W-:Y:S01]  /*1d20*/  ISETP.GE.AND P2, PT, R24, RZ, PT ;  /* 0x000000ff1800720c */ /* 0x000fe20003f46270 */
[----:B------:R-:W-:Y:S01]  /*1d30*/  @!P4 IMAD.IADD R57, R57, 0x1, -R3 ;  /* 0x000000013939c824 */ /* 0x000fe200078e0a03 */
[----:B------:R-:W-:Y:S01]  /*1d40*/  ISETP.GT.U32.AND P3, PT, R3, R79, PT ;  /* 0x0000004f0300720c */ /* 0x000fe20003f64070 */
[----:B------:R-:W-:Y:S01]  /*1d50*/  @!P5 IMAD.MOV R72, RZ, RZ, -R72 ;  /* 0x000000ffff48d224 */ /* 0x000fe200078e0a48 */
[----:B------:R-:W-:-:S02]  /*1d60*/  ISETP.GE.AND P4, PT, R26, RZ, PT ;  /* 0x000000ff1a00720c */ /* 0x000fc40003f86270 */
[----:B------:R-:W-:Y:S01]  /*1d70*/  ISETP.GT.U32.AND P5, PT, R3, R57, PT ;  /* 0x000000390300720c */ /* 0x000fe20003fa4070 */
[--C-:B------:R-:W-:Y:S01]  /*1d80*/  @!P0 IMAD.IADD R11, R11, 0x1, -R0.reuse ;  /* 0x000000010b0b8824 */ /* 0x100fe200078e0a00 */
[----:B------:R-:W-:Y:S01]  /*1d90*/  ISETP.GE.AND P0, PT, R27, RZ, PT ;  /* 0x000000ff1b00720c */ /* 0x000fe20003f06270 */
[----:B------:R-:W-:-:S04]  /*1da0*/  @!P6 IMAD.IADD R15, R15, 0x1, -R0 ;  /* 0x000000010f0fe824 */ /* 0x000fc800078e0a00 */
[----:B------:R-:W-:Y:S01]  /*1db0*/  @!P2 IMAD.MOV R73, RZ, RZ, -R73 ;  /* 0x000000ffff49a224 */ /* 0x000fe200078e0a49 */
[C---:B------:R-:W-:Y:S01]  /*1dc0*/  ISETP.GT.U32.AND P2, PT, R0.reuse, R11, PT ;  /* 0x0000000b0000720c */ /* 0x040fe20003f44070 */
[--C-:B------:R-:W-:Y:S01]  /*1dd0*/  @!P3 IMAD.IADD R79, R79, 0x1, -R3.reuse ;  /* 0x000000014f4fb824 */ /* 0x100fe200078e0a03 */
[----:B------:R-:W-:Y:S01]  /*1de0*/  ISETP.GT.U32.AND P6, PT, R0, R15, PT ;  /* 0x0000000f0000720c */ /* 0x000fe20003fc4070 */
[----:B------:R-:W-:Y:S01]  /*1df0*/  @!P4 IMAD.MOV R74, RZ, RZ, -R74 ;  /* 0x000000ffff4ac224 */ /* 0x000fe200078e0a4a */
[----:B------:R-:W-:Y:S01]  /*1e00*/  ISETP.GE.AND P3, PT, R21, RZ, PT ;  /* 0x000000ff1500720c */ /* 0x000fe20003f66270 */
[----:B------:R-:W-:Y:S01]  /*1e10*/  @!P5 IMAD.IADD R57, R57, 0x1, -R3 ;  /* 0x000000013939d824 */ /* 0x000fe200078e0a03 */
[----:B------:R-:W-:Y:S01]  /*1e20*/  ISETP.GE.AND P4, PT, R198, RZ, PT ;  /* 0x000000ffc600720c */ /* 0x000fe20003f86270 */
[----:B------:R-:W-:Y:S01]  /*1e30*/  @!P0 IMAD.MOV R76, RZ, RZ, -R76 ;  /* 0x000000ffff4c8224 */ /* 0x000fe200078e0a4c */
[----:B------:R-:W-:Y:S01]  /*1e40*/  ISETP.GE.AND P5, PT, R197, RZ, PT ;  /* 0x000000ffc500720c */ /* 0x000fe20003fa6270 */
[C---:B-1----:R-:W-:Y:S01]  /*1e50*/  VIADD R2, R4.reuse, 0xffffffec ;  /* 0xffffffec04027836 */ /* 0x042fe20000000000 */
[----:B------:R-:W-:Y:S01]  /*1e60*/  ISETP.GE.AND P0, PT, R29, RZ, PT ;  /* 0x000000ff1d00720c */ /* 0x000fe20003f06270 */
[----:B------:R-:W-:-:S02]  /*1e70*/  VIADD R18, R4, 0xffffffe6 ;  /* 0xffffffe604127836 */ /* 0x000fc40000000000 */
[--C-:B------:R-:W-:Y:S01]  /*1e80*/  @!P2 IMAD.IADD R11, R11, 0x1, -R0.reuse ;  /* 0x000000010b0ba824 */ /* 0x100fe200078e0a00 */
[----:B------:R-:W-:Y:S01]  /*1e90*/  ISETP.GE.AND P2, PT, R30, RZ, PT ;  /* 0x000000ff1e00720c */ /* 0x000fe20003f46270 */
[----:B------:R-:W-:Y:S01]  /*1ea0*/  @!P6 IMAD.IADD R15, R15, 0x1, -R0 ;  /* 0x000000010f0fe824 */ /* 0x000fe200078e0a00 */
[----:B------:R-:W-:Y:S01]  /*1eb0*/  ISETP.NE.AND P6, PT, R6, RZ, PT ;  /* 0x000000ff0600720c */ /* 0x000fe20003fc5270 */
[----:B------:R-:W-:Y:S01]  /*1ec0*/  @!P3 IMAD.MOV R66, RZ, RZ, -R66 ;  /* 0x000000ffff42b224 */ /* 0x000fe200078e0a42 */
[----:B------:R-:W-:Y:S01]  /*1ed0*/  ISETP.GT.U32.AND P3, PT, R3, R48, PT ;  /* 0x000000300300720c */ /* 0x000fe20003f64070 */
[----:B------:R-:W-:Y:S01]  /*1ee0*/  @!P4 IMAD.MOV R11, RZ, RZ, -R11 ;  /* 0x000000ffff0bc224 */ /* 0x000fe200078e0a0b */
[----:B------:R-:W-:Y:S01]  /*1ef0*/  LOP3.LUT R6, RZ, R6, RZ, 0x33, !PT ;  /* 0x00000006ff067212 */ /* 0x000fe200078e33ff */
[----:B------:R-:W-:Y:S01]  /*1f00*/  @!P5 IMAD.MOV R15, RZ, RZ, -R15 ;  /* 0x000000ffff0fd224 */ /* 0x000fe200078e0a0f */
[----:B------:R-:W-:Y:S01]  /*1f10*/  ISETP.GE.AND P4, PT, R32, RZ, PT ;  /* 0x000000ff2000720c */ /* 0x000fe20003f86270 */
[----:B------:R-:W-:Y:S01]  /*1f20*/  VIADD R0, R4, 0xffffffed ;  /* 0xffffffed04007836 */ /* 0x000fe20000000000 */
[----:B------:R-:W-:Y:S01]  /*1f30*/  SEL R24, R6, R11, !P6 ;  /* 0x0000000b06187207 */ /* 0x000fe20007000000 */
[----:B------:R-:W-:Y:S01]  /*1f40*/  VIADD R11, R4, 0xffffffeb ;  /* 0xffffffeb040b7836 */ /* 0x000fe20000000000 */
[----:B------:R-:W-:Y:S01]  /*1f50*/  SEL R26, R6, R15, !P6 ;  /* 0x0000000f061a7207 */ /* 0x000fe20007000000 */
[----:B------:R-:W-:Y:S01]  /*1f60*/  IMAD.MOV.U32 R6, RZ, RZ, R12 ;  /* 0x000000ffff067224 */ /* 0x000fe200078e000c */
[----:B------:R-:W-:Y:S01]  /*1f70*/  ISETP.GE.U32.AND P6, PT, R0, 0x7fffffce, PT ;  /* 0x7fffffce0000780c */ /* 0x000fe20003fc6070 */
[----:B------:R-:W-:Y:S01]  /*1f80*/  @!P2 IMAD.MOV R78, RZ, RZ, -R78 ;  /* 0x000000ffff4ea224 */ /* 0x000fe200078e0a4e */
[----:B------:R-:W-:Y:S01]  /*1f90*/  ISETP.GE.AND P5, PT, R33, RZ, PT ;  /* 0x000000ff2100720c */ /* 0x000fe20003fa6270 */
[----:B------:R-:W-:Y:S01]  /*1fa0*/  @!P0 IMAD.MOV R6, RZ, RZ, -R6 ;  /* 0x000000ffff068224 */ /* 0x000fe200078e0a06 */
[----:B------:R-:W-:Y:S01]  /*1fb0*/  ISETP.GE.U32.AND P0, PT, R2, 0x7fffffcd, PT ;  /* 0x7fffffcd0200780c */ /* 0x000fe20003f06070 */
[----:B------:R-:W-:-:S02]  /*1fc0*/  VIADD R2, R4, 0xffffffee ;  /* 0xffffffee04027836 */ /* 0x000fc40000000000 */
[----:B------:R-:W-:Y:S01]  /*1fd0*/  @!P3 IMAD.IADD R48, R48, 0x1, -R3 ;  /* 0x000000013030b824 */ /* 0x000fe200078e0a03 */
[----:B------:R-:W-:Y:S01]  /*1fe0*/  ISETP.GE.AND P3, PT, R25, RZ, PT ;  /* 0x000000ff1900720c */ /* 0x000fe20003f66270 */
[----:B------:R-:W-:Y:S01]  /*1ff0*/  VIADD R3, R4, 0xffffffe8 ;  /* 0xffffffe804037836 */ /* 0x000fe20000000000 */
[----:B------:R-:W-:Y:S01]  /*2000*/  ISETP.GE.U32.AND P2, PT, R2, 0x7fffffcf, PT ;  /* 0x7fffffcf0200780c */ /* 0x000fe20003f46070 */
[C---:B------:R-:W-:Y:S01]  /*2010*/  VIADD R0, R4.reuse, 0xffffffe9 ;  /* 0xffffffe904007836 */ /* 0x040fe20000000000 */
[----:B------:R-:W-:Y:S01]  /*2020*/  SEL R2, RZ, 0x1, P0 ;  /* 0x00000001ff027807 */ /* 0x000fe20000000000 */
[C---:B------:R-:W-:Y:S01]  /*2030*/  VIADD R12, R4.reuse, 0xffffffea ;  /* 0xffffffea040c7836 */ /* 0x040fe20000000000 */
[----:B------:R-:W-:Y:S01]  /*2040*/  ISETP.GE.U32.AND P0, PT, R3, 0x7fffffc9, PT ;  /* 0x7fffffc90300780c */ /* 0x000fe20003f06070 */
[C---:B------:R-:W-:Y:S01]  /*2050*/  VIADD R16, R4.reuse, 0xffffffe7 ;  /* 0xffffffe704107836 */ /* 0x040fe20000000000 */
[----:B------:R-:W-:Y:S01]  /*2060*/  SEL R3, RZ, 0x1fffe, P6 ;  /* 0x0001fffeff037807 */ /* 0x000fe20003000000 */
[----:B------:R-:W-:Y:S01]  /*2070*/  VIADD R19, R4, 0xffffffe2 ;  /* 0xffffffe204137836 */ /* 0x000fe20000000000 */
[----:B------:R-:W-:Y:S01]  /*2080*/  ISETP.GE.U32.AND P6, PT, R0, 0x7fffffca, PT ;  /* 0x7fffffca0000780c */ /* 0x000fe20003fc6070 */
[----:B------:R-:W-:Y:S01]  /*2090*/  VIADD R20, R4, 0xffffffe3 ;  /* 0xffffffe304147836 */ /* 0x000fe20000000000 */
[----:B------:R-:W-:Y:S01]  /*20a0*/  SEL R0, RZ, 0x4, P2 ;  /* 0x00000004ff007807 */ /* 0x000fe20001000000 */
[----:B------:R-:W-:Y:S01]  /*20b0*/  @!P3 IMAD.MOV R75, RZ, RZ, -R75 ;  /* 0x000000ffff4bb224 */ /* 0x000fe200078e0a4b */
[----:B------:R-:W-:Y:S01]  /*20c0*/  ISETP.GE.U32.AND P2, PT, R12, 0x7fffffcb, PT ;  /* 0x7fffffcb0c00780c */ /* 0x000fe20003f46070 */
[----:B------:R-:W-:Y:S01]  /*20d0*/  VIADD R12, R4, 0xffffffe4 ;  /* 0xffffffe4040c7836 */ /* 0x000fe20000000000 */
[----:B------:R-:W-:Y:S01]  /*20e0*/  SEL R14, RZ, 0x1, P0 ;  /* 0x00000001ff0e7807 */ /* 0x000fe20000000000 */
[----:B------:R-:W-:Y:S01]  /*20f0*/  IMAD.IADD R2, R2, 0x1, R3 ;  /* 0x0000000102027824 */ /* 0x000fe200078e0203 */
[----:B------:R-:W-:Y:S01]  /*2100*/  ISETP.GE.U32.AND P0, PT, R11, 0x7fffffcc, PT ;  /* 0x7fffffcc0b00780c */ /* 0x000fe20003f06070 */
[C---:B------:R-:W-:Y:S01]  /*2110*/  VIADD R11, R4.reuse, 0xffffffe5 ;  /* 0xffffffe5040b7836 */ /* 0x040fe20000000000 */
[----:B------:R-:W-:Y:S01]  /*2120*/  SEL R15, RZ, 0x1fffe, P6 ;  /* 0x0001fffeff0f7807 */ /* 0x000fe20003000000 */
[----:B------:R-:W-:Y:S01]  /*2130*/  VIADD R27, R4, 0xffffffef ;  /* 0xffffffef041b7836 */ /* 0x000fe20000000000 */
[----:B------:R-:W-:-:S02]  /*2140*/  ISETP.GE.U32.AND P6, PT, R12, 0x7fffffc5, PT ;  /* 0x7fffffc50c00780c */ /* 0x000fc40003fc6070 */
[----:B------:R-:W-:Y:S01]  /*2150*/  SEL R12, RZ, 0x4, P2 ;  /* 0x00000004ff0c7807 */ /* 0x000fe20001000000 */
[----:B------:R-:W-:Y:S01]  /*2160*/  IMAD.IADD R14, R14, 0x1, R15 ;  /* 0x000000010e0e7824 */ /* 0x000fe200078e020f */
[----:B------:R-:W-:Y:S01]  /*2170*/  ISETP.GE.U32.AND P2, PT, R11, 0x7fffffc6, PT ;  /* 0x7fffffc60b00780c */ /* 0x000fe20003f46070 */
[----:B------:R-:W-:Y:S01]  /*2180*/  VIADD R11, R4, 0xffffffe1 ;  /* 0xffffffe1040b7836 */ /* 0x000fe20000000000 */
[----:B------:R-:W-:Y:S02]  /*2190*/  ISETP.GE.AND P3, PT, R28, RZ, PT ;  /* 0x000000ff1c00720c */ /* 0x000fe40003f66270 */
[----:B------:R-:W-:Y:S02]  /*21a0*/  SEL R21, RZ, 0x1fffe, P2 ;  /* 0x0001fffeff157807 */ /* 0x000fe40001000000 */
[----:B------:R-:W-:Y:S01]  /*21b0*/  ISETP.GE.U32.AND P2, PT, R11, 0x7fffffc2, PT ;  /* 0x7fffffc20b00780c */ /* 0x000fe20003f46070 */
[----:B------:R-:W-:Y:S01]  /*21c0*/  VIADD R11, R4, 0xffffffe0 ;  /* 0xffffffe0040b7836 */ /* 0x000fe20000000000 */
[----:B------:R-:W-:-:S02]  /*21d0*/  SEL R17, RZ, 0x7fff8, P0 ;  /* 0x0007fff8ff117807 */ /* 0x000fc40000000000 */
[----:B------:R-:W-:Y:S02]  /*21e0*/  SEL R25, RZ, 0x1fffe, P2 ;  /* 0x0001fffeff197807 */ /* 0x000fe40001000000 */
[----:B------:R-:W-:Y:S02]  /*21f0*/  ISETP.GE.U32.AND P2, PT, R11, 0x7fffffc1, PT ;  /* 0x7fffffc10b00780c */ /* 0x000fe40003f46070 */
[----:B------:R-:W-:Y:S01]  /*2200*/  ISETP.GE.U32.AND P0, PT, R18, 0x7fffffc7, PT ;  /* 0x7fffffc71200780c */ /* 0x000fe20003f06070 */
[----:B------:R-:W-:Y:S01]  /*2210*/  @!P3 IMAD.MOV R77, RZ, RZ, -R77 ;  /* 0x000000ffff4db224 */ /* 0x000fe200078e0a4d */
[----:B------:R-:W-:Y:S02]  /*2220*/  SEL R18, RZ, 0x1, P6 ;  /* 0x00000001ff127807 */ /* 0x000fe40003000000 */
[----:B------:R-:W-:Y:S02]  /*2230*/  ISETP.GE.U32.AND P6, PT, R16, 0x7fffffc8, PT ;  /* 0x7fffffc81000780c */ /* 0x000fe40003fc6070 */
[----:B------:R-:W-:Y:S01]  /*2240*/  SEL R22, RZ, 0x1, P2 ;  /* 0x00000001ff167807 */ /* 0x000fe20001000000 */
[----:B------:R-:W-:Y:S01]  /*2250*/  IMAD.IADD R18, R18, 0x1, R21 ;  /* 0x0000000112127824 */ /* 0x000fe200078e0215 */
[----:B------:R-:W-:-:S02]  /*2260*/  SEL R16, RZ, 0x4, P0 ;  /* 0x00000004ff107807 */ /* 0x000fc40000000000 */
[----:B------:R-:W-:Y:S01]  /*2270*/  ISETP.GE.U32.AND P0, PT, R19, 0x7fffffc3, PT ;  /* 0x7fffffc31300780c */ /* 0x000fe20003f06070 */
[----:B------:R-:W-:Y:S01]  /*2280*/  IMAD.IADD R22, R22, 0x1, R25 ;  /* 0x0000000116167824 */ /* 0x000fe200078e0219 */
[----:B------:R-:W-:Y:S02]  /*2290*/  LOP3.LUT R3, R14, 0x3, RZ, 0xc0, !PT ;  /* 0x000000030e037812 */ /* 0x000fe400078ec0ff */
[----:B------:R-:W-:Y:S01]  /*22a0*/  SEL R19, RZ, 0x7fff8, P6 ;  /* 0x0007fff8ff137807 */ /* 0x000fe20003000000 */
[----:B------:R-:W1:Y:S01]  /*22b0*/  LDC.64 R14, c[0x0][0x3a8] ;  /* 0x0000ea00ff0e7b82 */ /* 0x000e620000000a00 */
[----:B------:R-:W-:Y:S02]  /*22c0*/  ISETP.GE.U32.AND P6, PT, R20, 0x7fffffc4, PT ;  /* 0x7fffffc41400780c */ /* 0x000fe40003fc6070 */
[----:B------:R-:W-:Y:S02]  /*22d0*/  ISETP.GE.AND P3, PT, R31, RZ, PT ;  /* 0x000000ff1f00720c */ /* 0x000fe40003f66270 */
[----:B------:R-:W-:-:S02]  /*22e0*/  SEL R23, RZ, 0x7fff8, P6 ;  /* 0x0007fff8ff177807 */ /* 0x000fc40003000000 */
[----:B------:R-:W-:Y:S02]  /*22f0*/  ISETP.GE.U32.AND P6, PT, R27, 0x7fffffd0, PT ;  /* 0x7fffffd01b00780c */ /* 0x000fe40003fc6070 */
[----:B------:R-:W-:Y:S02]  /*2300*/  SEL R20, RZ, 0x4, P0 ;  /* 0x00000004ff147807 */ /* 0x000fe40000000000 */
[----:B------:R-:W-:Y:S02]  /*2310*/  LOP3.LUT R22, R22, 0x3, RZ, 0xc0, !PT ;  /* 0x0000000316167812 */ /* 0x000fe400078ec0ff */
[----:B------:R-:W-:Y:S02]  /*2320*/  IADD3 R12, PT, PT, R3, R17, R12 ;  /* 0x00000011030c7210 */ /* 0x000fe40007ffe00c */
[----:B------:R-:W-:Y:S01]  /*2330*/  LOP3.LUT R18, R18, 0x3, RZ, 0xc0, !PT ;  /* 0x0000000312127812 */ /* 0x000fe200078ec0ff */
[----:B------:R-:W-:Y:S01]  /*2340*/  @!P3 IMAD.MOV R79, RZ, RZ, -R79 ;  /* 0x000000ffff4fb224 */ /* 0x000fe200078e0a4f */
[----:B------:R-:W-:-:S02]  /*2350*/  SEL R3, RZ, 0x7fff8, P6 ;  /* 0x0007fff8ff037807 */ /* 0x000fc40003000000 */
[----:B------:R-:W-:Y:S02]  /*2360*/  LOP3.LUT R2, R2, 0x3, RZ, 0xc0, !PT ;  /* 0x0000000302027812 */ /* 0x000fe400078ec0ff */
[----:B------:R-:W-:Y:S02]  /*2370*/  IADD3 R20, PT, PT, R22, R23, R20 ;  /* 0x0000001716147210 */ /* 0x000fe40007ffe014 */
[----:B------:R-:W-:Y:S01]  /*2380*/  IADD3 R16, PT, PT, R18, R19, R16 ;  /* 0x0000001312107210 */ /* 0x000fe20007ffe010 */
[----:B------:R-:W-:Y:S01]  /*2390*/  VIADD R18, R4, 0xffffffff ;  /* 0xffffffff04127836 */ /* 0x000fe20000000000 */
[----:B------:R-:W-:Y:S01]  /*23a0*/  IADD3 R2, PT, PT, R2, R3, R0 ;  /* 0x0000000302027210 */ /* 0x000fe20007ffe000 */
[----:B------:R-:W-:Y:S01]  /*23b0*/  IMAD.SHL.U32 R3, R12, 0x100, RZ ;  /* 0x000001000c037824 */ /* 0x000fe200078e00ff */
[----:B------:R-:W-:Y:S01]  /*23c0*/  LOP3.LUT R17, R20, 0xf, RZ, 0xc0, !PT ;  /* 0x0000000f14117812 */ /* 0x000fe200078ec0ff */
[-C--:B------:R-:W-:Y:S01]  /*23d0*/  IMAD R0, R24, R5.reuse, RZ ;  /* 0x0000000518007224 */ /* 0x080fe200078e02ff */
[----:B------:R-:W-:Y:S01]  /*23e0*/  ISETP.GE.AND P0, PT, R34, RZ, PT ;  /* 0x000000ff2200720c */ /* 0x000fe20003f06270 */
[----:B------:R-:W-:Y:S01]  /*23f0*/  IMAD R5, R26, R5, RZ ;  /* 0x000000051a057224 */ /* 0x000fe200078e02ff */
[----:B------:R-:W-:Y:S01]  /*2400*/  ISETP.GE.U32.AND P6, PT, R18, 0x7fffffe0, PT ;  /* 0x7fffffe01200780c */ /* 0x000fe20003fc6070 */
[----:B------:R-:W-:Y:S01]  /*2410*/  IMAD R16, R16, 0x10, R17 ;  /* 0x0000001010107824 */ /* 0x000fe200078e0211 */
[----:B------:R-:W-:Y:S01]  /*2420*/  LOP3.LUT R3, R3, 0xf00, RZ, 0xe2, !PT ;  /* 0x00000f0003037812 */ /* 0x000fe200078ee2ff */
[----:B----4-:R-:W-:Y:S10]  /*2430*/  BRA.U UP0, `(.L_x_5) ;  /* 0x0000000100187547 */ /* 0x010ff4000b800000 */
[----:B------:R-:W-:Y:S01]  /*2440*/  ELECT P3, URZ, PT ;  /* 0x0000000000ff782f */ /* 0x000fe20003860000 */
[----:B------:R-:W-:Y:S01]  /*2450*/  IMAD.MOV.U32 R12, RZ, RZ, 0x1 ;  /* 0x00000001ff0c7424 */ /* 0x000fe200078e00ff */
[----:B------:R-:W-:Y:S01]  /*2460*/  UMOV UR5, 0x40 ;  /* 0x0000004000057882 */ /* 0x000fe20000000000 */
[----:B------:R-:W-:Y:S01]  /*2470*/  UVIRTCOUNT.DEALLOC.SMPOOL 0x80 ;  /* 0x000000800000784c */ /* 0x000fe20000000000 */
[----:B------:R-:W-:-:S09]  /*2480*/  ULEA UR5, UR4, UR5, 0x18 ;  /* 0x0000000504057291 */ /* 0x000fd2000f8ec0ff */
[----:B------:R2:W-:Y:S03]  /*2490*/  @P3 STS.U8 [UR5], R12 ;  /* 0x0000000cff003988 */ /* 0x0005e60008000005 */
.L_x_5:
[----:B------:R-:W-:Y:S01]  /*24a0*/  USHF.L.U32 UR4, UR6, 0x15, URZ ;  /* 0x0000001506047899 */ /* 0x000fe200080006ff */
[C---:B------:R-:W-:Y:S01]  /*24b0*/  LEA R250, P3, R0.reuse, UR12, 0x1 ;  /* 0x0000000c00fa7c11 */ /* 0x040fe2000f8608ff */
[----:B------:R-:W-:Y:S01]  /*24c0*/  VOTEU.ALL UP1, P1 ;  /* 0x0000000000ff7886 */ /* 0x000fe20000820000 */
[----:B------:R-:W-:Y:S01]  /*24d0*/  UMOV UR5, 0x1 ;  /* 0x0000000100057882 */ /* 0x000fe20000000000 */
[----:B------:R-:W-:Y:S01]  /*24e0*/  ULOP3.LUT UR4, UR4, 0x600000, URZ, 0xc0, !UPT ;  /* 0x0060000004047892 */ /* 0x000fe2000f8ec0ff */
[----:B------:R-:W-:Y:S01]  /*24f0*/  LEA.HI.X.SX32 R251, R0, UR13, 0x1, P3 ;  /* 0x0000000d00fb7c11 */ /* 0x000fe200098f0eff */
[----:B------:R-:W-:Y:S01]  /*2500*/  UIADD3 UR11, UPT, UPT, UR9, 0xc000, URZ ;  /* 0x0000c000090b7890 */ /* 0x000fe2000fffe0ff */
[C---:B------:R-:W-:Y:S01]  /*2510*/  LEA R246, P3, R5.reuse, UR12, 0x1 ;  /* 0x0000000c05f67c11 */ /* 0x040fe2000f8608ff */
[----:B------:R-:W-:Y:S01]  /*2520*/  UIADD3 UR10, UPT, UPT, UR8, UR4, URZ ;  /* 0x00000004080a7290 */ /* 0x000fe2000fffe0ff */
[----:B------:R-:W-:Y:S01]  /*2530*/  IMAD R2, R2, 0x1000, R3 ;  /* 0x0000100002027824 */ /* 0x000fe200078e0203 */
[----:B------:R-:W-:Y:S01]  /*2540*/  VOTEU.ALL UP2, P1 ;  /* 0x0000000000ff7886 */ /* 0x000fe20000840000 */
[----:B------:R-:W-:Y:S01]  /*2550*/  LEA.HI.X.SX32 R247, R5, UR13, 0x1, P3 ;  /* 0x0000000d05f77c11 */ /* 0x000fe200098f0eff */
[----:B------:R-:W-:Y:S01]  /*2560*/  VIADD R0, R4, 0xfffffff7 ;  /* 0xfffffff704007836 */ /* 0x000fe20000000000 */
[----:B------:R-:W-:-:S04]  /*2570*/  @!UP1 UIADD3 UR12, UPT, UPT, -UR5, 0x100000, URZ ;  /* 0x00100000050c9890 */ /* 0x000fc8000fffe1ff */
[----:B------:R-:W-:Y:S02]  /*2580*/  @!UP1 USHF.L.U32 UR13, UR12, 0xb, URZ ;  /* 0x0000000b0c0d9899 */ /* 0x000fe400080006ff */
[----:B------:R-:W-:Y:S01]  /*2590*/  @!UP1 USHF.L.U32 UR12, UR12, 0x1, URZ ;  /* 0x000000010c0c9899 */ /* 0x000fe200080006ff */
[----:B-1----:R-:W-:Y:S01]  /*25a0*/  IMAD.SHL.U32 R120, R14, 0x8, RZ ;  /* 0x000000080e787824 */ /* 0x002fe200078e00ff */
[----:B------:R-:W-:Y:S02]  /*25b0*/  LOP3.LUT R3, R16, 0xff, RZ, 0xc0, !PT ;  /* 0x000000ff10037812 */ /* 0x000fe400078ec0ff */
[----:B------:R-:W-:Y:S01]  /*25c0*/  PRMT R55, RZ, 0x7610, R55 ;  /* 0x00007610ff377816 */ /* 0x000fe20000000037 */
[----:B------:R-:W-:Y:S01]  /*25d0*/  STTM.x64 tmem[UR10], RZ ;  /* 0x000000ff000079ed */ /* 0x000fe2000834000a */
[----:B------:R-:W-:Y:S01]  /*25e0*/  STTM.x64 tmem[UR10+0x40], RZ ;  /* 0x000040ff000079ed */ /* 0x000fe2000834000a */
[----:B------:R-:W-:Y:S01]  /*25f0*/  STTM.x64 tmem[UR10+0x80], RZ ;  /* 0x000080ff000079ed */ /* 0x000fe2000834000a */
[----:B------:R-:W-:Y:S01]  /*2600*/  STTM.x64 tmem[UR10+0xc0], RZ ;  /* 0x0000c0ff000079ed */ /* 0x000fe2000834000a */
[----:B------:R-:W1:Y:S02]  /*2610*/  FENCE.VIEW.ASYNC.T ;  /* 0x00000000000073c6 */ /* 0x000e640000000200 */
[----:B-1----:R-:W-:Y:S01]  /*2620*/  BAR.SYNC.DEFER_BLOCKING 0x0 ;  /* 0x0000000000007b1d */ /* 0x002fe20000010000 */
[----:B------:R-:W-:Y:S01]  /*2630*/  IMAD.IADD R2, R2, 0x1, R3 ;  /* 0x0000000102027824 */ /* 0x000fe200078e0203 */
[----:B------:R-:W-:Y:S01]  /*2640*/  ISETP.GE.U32.AND P3, PT, R0, 0x7fffffd8, PT ;  /* 0x7fffffd80000780c */ /* 0x000fe20003f66070 */
[----:B------:R-:W-:Y:S01]  /*2650*/  IMAD.WIDE R118, R120, 0x2, R250 ;  /* 0x0000000278767825 */ /* 0x000fe200078e02fa */
[----:B------:R-:W-:-:S02]  /*2660*/  PRMT R5, RZ, 0x7610, R5 ;  /* 0x00007610ff057816 */ /* 0x000fc40000000005 */
[----:B------:R-:W-:Y:S01]  /*2670*/  LOP3.LUT R56, R2, 0xffff, RZ, 0xc0, !PT ;  /* 0x0000ffff02387812 */ /* 0x000fe200078ec0ff */
[----:B------:R-:W-:Y:S01]  /*2680*/  IMAD.WIDE R120, R120, 0x2, R246 ;  /* 0x0000000278787825 */ /* 0x000fe200078e02f6 */
[----:B------:R-:W-:Y:S01]  /*2690*/  PRMT R237, RZ, 0x7610, R237 ;  /* 0x00007610ffed7816 */ /* 0x000fe200000000ed */
[----:B------:R-:W-:Y:S01]  /*26a0*/  STL.64 [R1+0x70], R250 ;  /* 0x000070fa01007387 */ /* 0x000fe20000100a00 */
[----:B------:R-:W-:Y:S01]  /*26b0*/  PRMT R235, RZ, 0x7610, R235 ;  /* 0x00007610ffeb7816 */ /* 0x000fe200000000eb */
[C---:B------:R-:W-:Y:S01]  /*26c0*/  IMAD.SHL.U32 R124, R14.reuse, 0x10, RZ ;  /* 0x000000100e7c7824 */ /* 0x040fe200078e00ff */
[--C-:B------:R-:W-:Y:S01]  /*26d0*/  SHF.R.U32.HI R0, RZ, 0xf, R56.reuse ;  /* 0x0000000fff007819 */ /* 0x100fe20000011638 */
[----:B------:R-:W-:Y:S01]  /*26e0*/  IMAD R128, R14, 0x18, RZ ;  /* 0x000000180e807824 */ /* 0x000fe200078e02ff */
[----:B------:R-:W-:Y:S02]  /*26f0*/  SHF.R.U32.HI R2, RZ, 0x7, R56 ;  /* 0x00000007ff027819 */ /* 0x000fe40000011638 */
[----:B------:R-:W-:-:S02]  /*2700*/  PRMT R233, RZ, 0x7610, R233 ;  /* 0x00007610ffe97816 */ /* 0x000fc400000000e9 */
[----:B------:R-:W-:Y:S02]  /*2710*/  PRMT R231, RZ, 0x7610, R231 ;  /* 0x00007610ffe77816 */ /* 0x000fe400000000e7 */
[----:B------:R-:W-:Y:S02]  /*2720*/  PRMT R229, RZ, 0x7610, R229 ;  /* 0x00007610ffe57816 */ /* 0x000fe400000000e5 */
[----:B------:R-:W-:Y:S01]  /*2730*/  PRMT R227, RZ, 0x7610, R227 ;  /* 0x00007610ffe37816 */ /* 0x000fe200000000e3 */
[----:B------:R-:W-:Y:S01]  /*2740*/  IMAD R132, R14, 0x9, RZ ;  /* 0x000000090e847824 */ /* 0x000fe200078e02ff */
[----:B------:R-:W1:Y:S02]  /*2750*/  FENCE.VIEW.ASYNC.S ;  /* 0x00000000000073c6 */ /* 0x000e640000000000 */
[----:B-1----:R-:W1:Y:S02]  /*2760*/  @!UP2 SYNCS.EXCH.64 URZ, [UR11], UR12 ;  /* 0x0000000c0bffa5b2 */ /* 0x002e640008000100 */
[----:B-1----:R-:W-:Y:S01]  /*2770*/  BAR.SYNC.DEFER_BLOCKING 0x0 ;  /* 0x0000000000007b1d */ /* 0x002fe20000010000 */
[----:B------:R-:W-:-:S04]  /*2780*/  IMAD.WIDE R122, R124, 0x2, R250 ;  /* 0x000000027c7a7825 */ /* 0x000fc800078e02fa */
[----:B------:R-:W-:Y:S01]  /*2790*/  IMAD.WIDE R124, R124, 0x2, R246 ;  /* 0x000000027c7c7825 */ /* 0x000fe200078e02f6 */
[----:B------:R-:W-:Y:S01]  /*27a0*/  PRMT R219, RZ, 0x7610, R219 ;  /* 0x00007610ffdb7816 */ /* 0x000fe200000000db */
[----:B------:R-:W1:Y:S01]  /*27b0*/  LDCU UR7, c[0x0][0x3b0] ;  /* 0x00007600ff0777ac */ /* 0x000e620008000800 */
[----:B------:R-:W-:Y:S01]  /*27c0*/  PRMT R225, RZ, 0x7610, R225 ;  /* 0x00007610ffe17816 */ /* 0x000fe200000000e1 */
[----:B------:R-:W-:-:S04]  /*27d0*/  IMAD.WIDE R126, R128, 0x2, R250 ;  /* 0x00000002807e7825 */ /* 0x000fc800078e02fa */
[C---:B------:R-:W-:Y:S01]  /*27e0*/  IMAD R136, R14.reuse, 0x11, RZ ;  /* 0x000000110e887824 */ /* 0x040fe200078e02ff */
[----:B------:R-:W-:Y:S02]  /*27f0*/  PRMT R223, RZ, 0x7610, R223 ;  /* 0x00007610ffdf7816 */ /* 0x000fe400000000df */
[----:B------:R-:W-:Y:S01]  /*2800*/  PRMT R221, RZ, 0x7610, R221 ;  /* 0x00007610ffdd7816 */ /* 0x000fe200000000dd */
[C---:B------:R-:W-:Y:S01]  /*2810*/  IMAD R140, R14.reuse, 0x19, RZ ;  /* 0x000000190e8c7824 */ /* 0x040fe200078e02ff */
[----:B------:R-:W-:Y:S02]  /*2820*/  PRMT R3, RZ, 0x7610, R3 ;  /* 0x00007610ff037816 */ /* 0x000fe40000000003 */
[----:B------:R-:W-:Y:S01]  /*2830*/  PRMT R217, RZ, 0x7610, R217 ;  /* 0x00007610ffd97816 */ /* 0x000fe200000000d9 */
[----:B------:R-:W-:Y:S01]  /*2840*/  IMAD.WIDE R94, R14, 0x2, R250 ;  /* 0x000000020e5e7825 */ /* 0x000fe200078e02fa */
[----:B------:R-:W-:Y:S01]  /*2850*/  PRMT R215, RZ, 0x7610, R215 ;  /* 0x00007610ffd77816 */ /* 0x000fe200000000d7 */
[----:B------:R-:W-:Y:S04]  /*2860*/  STL.64 [R1+0x68], R246 ;  /* 0x000068f601007387 */ /* 0x000fe80000100a00 */
[----:B0-----:R-:W3:Y:S04]  /*2870*/  @!P6 LDG.E.U16 R55, desc[UR22][R250.64] ;  /* 0x00000016fa37e981 */ /* 0x001ee8000c1e1500 */
[----:B------:R-:W4:Y:S01]  /*2880*/  @!P6 LDG.E.U16 R5, desc[UR22][R246.64] ;  /* 0x00000016f605e981 */ /* 0x000f22000c1e1500 */
[----:B------:R-:W-:-:S03]  /*2890*/  LOP3.LUT P6, RZ, R0, 0x1, RZ, 0xc0, !PT ;  /* 0x0000000100ff7812 */ /* 0x000fc600078cc0ff */
[----:B------:R-:W5:Y:S04]  /*28a0*/  @!P3 LDG.E.U16 R237, desc[UR22][R118.64] ;  /* 0x0000001676edb981 */ /* 0x000f68000c1e1500 */
[----:B--2---:R-:W2:Y:S01]  /*28b0*/  @!P3 LDG.E.U16 R235, desc[UR22][R120.64] ;  /* 0x0000001678ebb981 */ /* 0x004ea2000c1e1500 */
[----:B------:R-:W-:Y:S01]  /*28c0*/  LOP3.LUT P3, RZ, R2, 0x1, RZ, 0xc0, !PT ;  /* 0x0000000102ff7812 */ /* 0x000fe2000786c0ff */
[----:B------:R-:W-:Y:S01]  /*28d0*/  VIADD R0, R4, 0xfffffff6 ;  /* 0xfffffff604007836 */ /* 0x000fe20000000000 */
[----:B------:R-:W-:Y:S01]  /*28e0*/  SHF.R.U32.HI R2, RZ, 0xe, R56 ;  /* 0x0000000eff027819 */ /* 0x000fe20000011638 */
[----:B------:R-:W-:Y:S02]  /*28f0*/  IMAD.WIDE R128, R128, 0x2, R246 ;  /* 0x0000000280807825 */ /* 0x000fe400078e02f6 */
[----:B------:R-:W2:Y:S04]  /*2900*/  @P6 LDG.E.U16 R233, desc[UR22][R122.64] ;  /* 0x000000167ae96981 */ /* 0x000ea8000c1e1500 */
[----:B------:R-:W2:Y:S01]  /*2910*/  @P6 LDG.E.U16 R231, desc[UR22][R124.64] ;  /* 0x000000167ce76981 */ /* 0x000ea2000c1e1500 */
[----:B------:R-:W-:-:S03]  /*2920*/  ISETP.GE.U32.AND P6, PT, R0, 0x7fffffd7, PT ;  /* 0x7fffffd70000780c */ /* 0x000fc60003fc6070 */
[----:B------:R-:W2:Y:S04]  /*2930*/  @P3 LDG.E.U16 R229, desc[UR22][R126.64] ;  /* 0x000000167ee53981 */ /* 0x000ea8000c1e1500 */
[----:B------:R-:W2:Y:S01]  /*2940*/  @P3 LDG.E.U16 R227, desc[UR22][R128.64] ;  /* 0x0000001680e33981 */ /* 0x000ea2000c1e1500 */
[----:B------:R-:W-:Y:S01]  /*2950*/  LOP3.LUT P3, RZ, R2, 0x1, RZ, 0xc0, !PT ;  /* 0x0000000102ff7812 */ /* 0x000fe2000786c0ff */
[----:B------:R-:W-:Y:S01]  /*2960*/  IMAD.WIDE R130, R132, 0x2, R250 ;  /* 0x0000000284827825 */ /* 0x000fe200078e02fa */
[----:B------:R-:W-:-:S03]  /*2970*/  SHF.R.U32.HI R2, RZ, 0x6, R56 ;  /* 0x00000006ff027819 */ /* 0x000fc60000011638 */
[----:B------:R-:W-:Y:S01]  /*2980*/  IMAD.WIDE R132, R132, 0x2, R246 ;  /* 0x0000000284847825 */ /* 0x000fe200078e02f6 */
[----:B------:R-:W2:Y:S03]  /*2990*/  @!P6 LDG.E.U16 R219, desc[UR22][R130.64] ;  /* 0x0000001682dbe981 */ /* 0x000ea6000c1e1500 */
[C---:B------:R-:W-:Y:S01]  /*29a0*/  IMAD.WIDE R134, R136.reuse, 0x2, R250 ;  /* 0x0000000288867825 */ /* 0x040fe200078e02fa */
[----:B------:R-:W2:Y:S03]  /*29b0*/  @!P6 LDG.E.U16 R225, desc[UR22][R132.64] ;  /* 0x0000001684e1e981 */ /* 0x000ea6000c1e1500 */
[----:B------:R-:W-:Y:S01]  /*29c0*/  IMAD.WIDE R136, R136, 0x2, R246 ;  /* 0x0000000288887825 */ /* 0x000fe200078e02f6 */
[----:B------:R-:W-:Y:S01]  /*29d0*/  LOP3.LUT P6, RZ, R2, 0x1, RZ, 0xc0, !PT ;  /* 0x0000000102ff7812 */ /* 0x000fe200078cc0ff */
[----:B------:R-:W2:Y:S02]  /*29e0*/  @P3 LDG.E.U16 R223, desc[UR22][R134.64] ;  /* 0x0000001686df3981 */ /* 0x000ea4000c1e1500 */
[----:B------:R-:W-:-:S02]  /*29f0*/  VIADD R0, R4, 0xfffffffe ;  /* 0xfffffffe04007836 */ /* 0x000fc40000000000 */
[----:B------:R-:W2:Y:S03]  /*2a00*/  @P3 LDG.E.U16 R221, desc[UR22][R136.64] ;  /* 0x0000001688dd3981 */ /* 0x000ea6000c1e1500 */
[----:B------:R-:W-:Y:S01]  /*2a10*/  ISETP.GE.U32.AND P3, PT, R0, 0x7fffffdf, PT ;  /* 0x7fffffdf0000780c */ /* 0x000fe20003f66070 */
[----:B------:R-:W-:Y:S01]  /*2a20*/  IMAD.WIDE R138, R140, 0x2, R250 ;  /* 0x000000028c8a7825 */ /* 0x000fe200078e02fa */
[----:B------:R-:W-:-:S03]  /*2a30*/  PRMT R213, RZ, 0x7610, R213 ;  /* 0x00007610ffd57816 */ /* 0x000fc600000000d5 */
[--C-:B------:R-:W-:Y:S01]  /*2a40*/  IMAD.WIDE R140, R140, 0x2, R246.reuse ;  /* 0x000000028c8c7825 */ /* 0x100fe200078e02f6 */
[----:B------:R-:W2:Y:S03]  /*2a50*/  @P6 LDG.E.U16 R3, desc[UR22][R138.64] ;  /* 0x000000168a036981 */ /* 0x000ea6000c1e1500 */
[----:B------:R-:W-:Y:S01]  /*2a60*/  VIADD R0, R4, 0xfffffffd ;  /* 0xfffffffd04007836 */ /* 0x000fe20000000000 */
[----:B------:R-:W2:Y:S01]  /*2a70*/  @P6 LDG.E.U16 R217, desc[UR22][R140.64] ;  /* 0x000000168cd96981 */ /* 0x000ea2000c1e1500 */
[----:B------:R-:W-:-:S04]  /*2a80*/  IMAD.WIDE R92, R14, 0x2, R246 ;  /* 0x000000020e5c7825 */ /* 0x000fc800078e02f6 */
[----:B------:R-:W-:Y:S01]  /*2a90*/  VIADD R2, R4, 0xfffffff5 ;  /* 0xfffffff504027836 */ /* 0x000fe20000000000 */
[----:B------:R-:W-:Y:S01]  /*2aa0*/  ISETP.GE.U32.AND P6, PT, R0, 0x7fffffde, PT ;  /* 0x7fffffde0000780c */ /* 0x000fe20003fc6070 */
[----:B------:R-:W2:Y:S01]  /*2ab0*/  @!P3 LDG.E.U16 R215, desc[UR22][R94.64] ;  /* 0x000000165ed7b981 */ /* 0x000ea2000c1e1500 */
[----:B------:R-:W-:-:S03]  /*2ac0*/  IMAD.SHL.U32 R0, R14, 0x2, RZ ;  /* 0x000000020e007824 */ /* 0x000fc600078e00ff */
[----:B------:R0:W2:Y:S01]  /*2ad0*/  @!P3 LDG.E.U16 R213, desc[UR22][R92.64] ;  /* 0x000000165cd5b981 */ /* 0x0000a2000c1e1500 */
[----:B------:R-:W-:Y:S01]  /*2ae0*/  ISETP.GE.U32.AND P3, PT, R2, 0x7fffffd6, PT ;  /* 0x7fffffd60200780c */ /* 0x000fe20003f66070 */
[----:B------:R-:W-:Y:S01]  /*2af0*/  IMAD R144, R14, 0xa, RZ ;  /* 0x0000000a0e907824 */ /* 0x000fe200078e02ff */
[----:B------:R-:W-:Y:S01]  /*2b00*/  PRMT R40, RZ, 0x7610, R40 ;  /* 0x00007610ff287816 */ /* 0x000fe20000000028 */
[----:B------:R-:W-:Y:S01]  /*2b10*/  STL.64 [R1+0x60], R94 ;  /* 0x0000605e01007387 */ /* 0x000fe20000100a00 */
[----:B------:R-:W-:Y:S01]  /*2b20*/  PRMT R38, RZ, 0x7610, R38 ;  /* 0x00007610ff267816 */ /* 0x000fe20000000026 */
[----:B------:R-:W-:Y:S02]  /*2b30*/  IMAD.WIDE R16, R0, 0x2, R246 ;  /* 0x0000000200107825 */ /* 0x000fe400078e02f6 */
[----:B------:R0:W-:Y:S01]  /*2b40*/  STL.64 [R1+0x58], R92 ;  /* 0x0000585c01007387 */ /* 0x0001e20000100a00 */
[----:B------:R-:W-:Y:S01]  /*2b50*/  PRMT R36, RZ, 0x7610, R36 ;  /* 0x00007610ff247816 */ /* 0x000fe20000000024 */
[C---:B------:R-:W-:Y:S01]  /*2b60*/  IMAD.WIDE R142, R144.reuse, 0x2, R250 ;  /* 0x00000002908e7825 */ /* 0x040fe200078e02fa */
[----:B------:R-:W-:Y:S01]  /*2b70*/  PRMT R34, RZ, 0x7610, R34 ;  /* 0x00007610ff227816 */ /* 0x000fe20000000022 */
[----:B------:R-:W2:Y:S01]  /*2b80*/  @!P6 LDG.E.U16 R38, desc[UR22][R16.64] ;  /* 0x000000161026e981 */ /* 0x000ea2000c1e1500 */
[----:B------:R-:W-:Y:S01]  /*2b90*/  SHF.R.U32.HI R2, RZ, 0xd, R56 ;  /* 0x0000000dff027819 */ /* 0x000fe20000011638 */
[----:B------:R-:W-:-:S02]  /*2ba0*/  IMAD.WIDE R144, R144, 0x2, R246 ;  /* 0x0000000290907825 */ /* 0x000fc400078e02f6 */
[----:B------:R-:W2:Y:S02]  /*2bb0*/  @!P3 LDG.E.U16 R36, desc[UR22][R142.64] ;  /* 0x000000168e24b981 */ /* 0x000ea4000c1e1500 */
[----:B0-----:R-:W-:Y:S01]  /*2bc0*/  IMAD.WIDE R92, R0, 0x2, R250 ;  /* 0x00000002005c7825 */ /* 0x001fe200078e02fa */
[----:B------:R-:W-:Y:S01]  /*2bd0*/  SHF.R.U32.HI R0, RZ, 0x5, R56 ;  /* 0x00000005ff007819 */ /* 0x000fe20000011638 */
[----:B------:R-:W2:Y:S04]  /*2be0*/  @!P3 LDG.E.U16 R34, desc[UR22][R144.64] ;  /* 0x000000169022b981 */ /* 0x000ea8000c1e1500 */
[----:B------:R0:W2:Y:S01]  /*2bf0*/  @!P6 LDG.E.U16 R40, desc[UR22][R92.64] ;  /* 0x000000165c28e981 */ /* 0x0000a2000c1e1500 */
[----:B------:R-:W-:Y:S01]  /*2c00*/  LOP3.LUT P6, RZ, R2, 0x1, RZ, 0xc0, !PT ;  /* 0x0000000102ff7812 */ /* 0x000fe200078cc0ff */
[----:B------:R-:W-:Y:S01]  /*2c10*/  IMAD R148, R14, 0x12, RZ ;  /* 0x000000120e947824 */ /* 0x000fe200078e02ff */
[----:B------:R-:W-:Y:S01]  /*2c20*/  LOP3.LUT P3, RZ, R0, 0x1, RZ, 0xc0, !PT ;  /* 0x0000000100ff7812 */ /* 0x000fe2000786c0ff */
[----:B------:R-:W-:Y:S01]  /*2c30*/  IMAD R152, R14, 0x1a, RZ ;  /* 0x0000001a0e987824 */ /* 0x000fe200078e02ff */
[----:B------:R-:W-:Y:S01]  /*2c40*/  PRMT R2, RZ, 0x7610, R2 ;  /* 0x00007610ff027816 */ /* 0x000fe20000000002 */
[----:B------:R-:W-:Y:S01]  /*2c50*/  IMAD.WIDE R146, R148, 0x2, R250 ;  /* 0x0000000294927825 */ /* 0x000fe200078e02fa */
[----:B------:R-:W-:-:S03]  /*2c60*/  PRMT R32, RZ, 0x7610, R32 ;  /* 0x00007610ff207816 */ /* 0x000fc60000000020 */
[----:B------:R-:W-:Y:S01]  /*2c70*/  IMAD.WIDE R148, R148, 0x2, R246 ;  /* 0x0000000294947825 */ /* 0x000fe200078e02f6 */
[----:B------:R-:W-:Y:S02]  /*2c80*/  PRMT R30, RZ, 0x7610, R30 ;  /* 0x00007610ff1e7816 */ /* 0x000fe4000000001e */
[----:B------:R-:W-:Y:S01]  /*2c90*/  PRMT R28, RZ, 0x7610, R28 ;  /* 0x00007610ff1c7816 */ /* 0x000fe2000000001c */
[----:B------:R-:W-:Y:S01]  /*2ca0*/  VIADD R0, R4, 0xfffffffc ;  /* 0xfffffffc04007836 */ /* 0x000fe20000000000 */
[----:B------:R-:W2:Y:S01]  /*2cb0*/  @P6 LDG.E.U16 R2, desc[UR22][R146.64] ;  /* 0x0000001692026981 */ /* 0x000ea2000c1e1500 */
[----:B------:R-:W-:-:S03]  /*2cc0*/  IMAD.WIDE R150, R152, 0x2, R250 ;  /* 0x0000000298967825 */ /* 0x000fc600078e02fa */
[----:B------:R-:W2:Y:S01]  /*2cd0*/  @P6 LDG.E.U16 R32, desc[UR22][R148.64] ;  /* 0x0000001694206981 */ /* 0x000ea2000c1e1500 */
[----:B------:R-:W-:Y:S01]  /*2ce0*/  IMAD.WIDE R152, R152, 0x2, R246 ;  /* 0x0000000298987825 */ /* 0x000fe200078e02f6 */
[----:B------:R-:W-:Y:S02]  /*2cf0*/  ISETP.GE.U32.AND P6, PT, R0, 0x7fffffdd, PT ;  /* 0x7fffffdd0000780c */ /* 0x000fe40003fc6070 */
[----:B------:R-:W2:Y:S01]  /*2d00*/  @P3 LDG.E.U16 R30, desc[UR22][R150.64] ;  /* 0x00000016961e3981 */ /* 0x000ea2000c1e1500 */
[----:B------:R-:W-:-:S03]  /*2d10*/  VIADD R12, R4, 0xfffffff4 ;  /* 0xfffffff4040c7836 */ /* 0x000fc60000000000 */
[----:B------:R-:W2:Y:S01]  /*2d20*/  @P3 LDG.E.U16 R28, desc[UR22][R152.64] ;  /* 0x00000016981c3981 */ /* 0x000ea2000c1e1500 */
[----:B------:R-:W-:Y:S01]  /*2d30*/  IMAD R0, R14, 0x3, RZ ;  /* 0x000000030e007824 */ /* 0x000fe200078e02ff */
[----:B------:R-:W-:Y:S01]  /*2d40*/  ISETP.GE.U32.AND P3, PT, R12, 0x7fffffd5, PT ;  /* 0x7fffffd50c00780c */ /* 0x000fe20003f66070 */
[----:B------:R-:W-:Y:S01]  /*2d50*/  IMAD R156, R14, 0xb, RZ ;  /* 0x0000000b0e9c7824 */ /* 0x000fe200078e02ff */
[----:B------:R0:W-:Y:S01]  /*2d60*/  STL.64 [R1+0x50], R92 ;  /* 0x0000505c01007387 */ /* 0x0001e20000100a00 */
[----:B------:R-:W-:Y:S02]  /*2d70*/  PRMT R211, RZ, 0x7610, R211 ;  /* 0x00007610ffd37816 */ /* 0x000fe400000000d3 */
[----:B------:R-:W-:Y:S01]  /*2d80*/  PRMT R209, RZ, 0x7610, R209 ;  /* 0x00007610ffd17816 */ /* 0x000fe200000000d1 */
[----:B------:R1:W-:Y:S01]  /*2d90*/  STL.64 [R1+0x48], R16 ;  /* 0x0000481001007387 */ /* 0x0003e20000100a00 */
[----:B------:R-:W-:Y:S01]  /*2da0*/  PRMT R207, RZ, 0x7610, R207 ;  /* 0x00007610ffcf7816 */ /* 0x000fe200000000cf */
[----:B------:R-:W-:Y:S01]  /*2db0*/  IMAD.WIDE R154, R156, 0x2, R250 ;  /* 0x000000029c9a7825 */ /* 0x000fe200078e02fa */
[----:B------:R-:W-:-:S02]  /*2dc0*/  PRMT R199, RZ, 0x7610, R199 ;  /* 0x00007610ffc77816 */ /* 0x000fc400000000c7 */
[----:B------:R-:W-:Y:S01]  /*2dd0*/  SHF.R.U32.HI R12, RZ, 0xc, R56 ;  /* 0x0000000cff0c7819 */ /* 0x000fe20000011638 */
[C---:B0-----:R-:W-:Y:S01]  /*2de0*/  IMAD.WIDE R92, R0.reuse, 0x2, R250 ;  /* 0x00000002005c7825 */ /* 0x041fe200078e02fa */
[----:B------:R-:W2:Y:S03]  /*2df0*/  @!P3 LDG.E.U16 R207, desc[UR22][R154.64] ;  /* 0x000000169acfb981 */ /* 0x000ea6000c1e1500 */
[----:B-1----:R-:W-:Y:S01]  /*2e00*/  IMAD.WIDE R16, R0, 0x2, R246 ;  /* 0x0000000200107825 */ /* 0x002fe200078e02f6 */
[----:B------:R-:W-:Y:S01]  /*2e10*/  SHF.R.U32.HI R0, RZ, 0x4, R56 ;  /* 0x00000004ff007819 */ /* 0x000fe20000011638 */
[----:B------:R0:W2:Y:S02]  /*2e20*/  @!P6 LDG.E.U16 R211, desc[UR22][R92.64] ;  /* 0x000000165cd3e981 */ /* 0x0000a4000c1e1500 */
[----:B------:R-:W-:Y:S02]  /*2e30*/  IMAD.WIDE R156, R156, 0x2, R246 ;  /* 0x000000029c9c7825 */ /* 0x000fe400078e02f6 */
[----:B------:R1:W2:Y:S01]  /*2e40*/  @!P6 LDG.E.U16 R209, desc[UR22][R16.64] ;  /* 0x0000001610d1e981 */ /* 0x0002a2000c1e1500 */
[----:B------:R-:W-:Y:S01]  /*2e50*/  LOP3.LUT P6, RZ, R12, 0x1, RZ, 0xc0, !PT ;  /* 0x000000010cff7812 */ /* 0x000fe200078cc0ff */
[----:B------:R-:W-:-:S02]  /*2e60*/  IMAD R160, R14, 0x13, RZ ;  /* 0x000000130ea07824 */ /* 0x000fc400078e02ff */
[----:B------:R-:W2:Y:S01]  /*2e70*/  @!P3 LDG.E.U16 R199, desc[UR22][R156.64] ;  /* 0x000000169cc7b981 */ /* 0x000ea2000c1e1500 */
[----:B------:R-:W-:Y:S01]  /*2e80*/  LOP3.LUT P3, RZ, R0, 0x1, RZ, 0xc0, !PT ;  /* 0x0000000100ff7812 */ /* 0x000fe2000786c0ff */
[----:B------:R-:W-:Y:S01]  /*2e90*/  IMAD R164, R14, 0x1b, RZ ;  /* 0x0000001b0ea47824 */ /* 0x000fe200078e02ff */
[----:B------:R-:W-:Y:S01]  /*2ea0*/  PRMT R47, RZ, 0x7610, R47 ;  /* 0x00007610ff2f7816 */ /* 0x000fe2000000002f */
[----:B------:R-:W-:Y:S01]  /*2eb0*/  IMAD.WIDE R158, R160, 0x2, R250 ;  /* 0x00000002a09e7825 */ /* 0x000fe200078e02fa */
[----:B------:R-:W-:-:S03]  /*2ec0*/  PRMT R53, RZ, 0x7610, R53 ;  /* 0x00007610ff357816 */ /* 0x000fc60000000035 */
[----:B------:R-:W-:Y:S01]  /*2ed0*/  IMAD.WIDE R160, R160, 0x2, R246 ;  /* 0x00000002a0a07825 */ /* 0x000fe200078e02f6 */
[----:B------:R-:W-:Y:S01]  /*2ee0*/  PRMT R51, RZ, 0x7610, R51 ;  /* 0x00007610ff337816 */ /* 0x000fe20000000033 */
[----:B------:R-:W2:Y:S01]  /*2ef0*/  @P6 LDG.E.U16 R47, desc[UR22][R158.64] ;  /* 0x000000169e2f6981 */ /* 0x000ea2000c1e1500 */
[----:B------:R-:W-:Y:S01]  /*2f00*/  PRMT R49, RZ, 0x7610, R49 ;  /* 0x00007610ff317816 */ /* 0x000fe20000000031 */
[----:B------:R-:W-:Y:S02]  /*2f10*/  VIADD R0, R4, 0xfffffffb ;  /* 0xfffffffb04007836 */ /* 0x000fe40000000000 */
[C---:B------:R-:W-:Y:S01]  /*2f20*/  IMAD.WIDE R162, R164.reuse, 0x2, R250 ;  /* 0x00000002a4a27825 */ /* 0x040fe200078e02fa */
[----:B------:R-:W2:Y:S03]  /*2f30*/  @P6 LDG.E.U16 R53, desc[UR22][R160.64] ;  /* 0x00000016a0356981 */ /* 0x000ea6000c1e1500 */
[----:B------:R-:W-:Y:S01]  /*2f40*/  IMAD.WIDE R164, R164, 0x2, R246 ;  /* 0x00000002a4a47825 */ /* 0x000fe200078e02f6 */
[----:B------:R-:W-:Y:S01]  /*2f50*/  ISETP.GE.U32.AND P6, PT, R0, 0x7fffffdc, PT ;  /* 0x7fffffdc0000780c */ /* 0x000fe20003fc6070 */
[----:B------:R-:W2:Y:S02]  /*2f60*/  @P3 LDG.E.U16 R51, desc[UR22][R162.64] ;  /* 0x00000016a2333981 */ /* 0x000ea4000c1e1500 */
[----:B------:R-:W-:-:S02]  /*2f70*/  VIADD R12, R4, 0xfffffff3 ;  /* 0xfffffff3040c7836 */ /* 0x000fc40000000000 */
[----:B------:R-:W2:Y:S03]  /*2f80*/  @P3 LDG.E.U16 R49, desc[UR22][R164.64] ;  /* 0x00000016a4313981 */ /* 0x000ea6000c1e1500 */
[----:B------:R-:W-:Y:S01]  /*2f90*/  ISETP.GE.U32.AND P3, PT, R12, 0x7fffffd4, PT ;  /* 0x7fffffd40c00780c */ /* 0x000fe20003f66070 */
[----:B------:R-:W-:Y:S01]  /*2fa0*/  IMAD.SHL.U32 R12, R14, 0x4, RZ ;  /* 0x000000040e0c7824 */ /* 0x000fe200078e00ff */
[----:B------:R0:W-:Y:S01]  /*2fb0*/  STL.64 [R1+0x40], R92 ;  /* 0x0000405c01007387 */ /* 0x0001e20000100a00 */
[----:B------:R-:W-:Y:S02]  /*2fc0*/  PRMT R26, RZ, 0x7610, R26 ;  /* 0x00007610ff1a7816 */ /* 0x000fe4000000001a */
[----:B------:R-:W-:Y:S01]  /*2fd0*/  PRMT R24, RZ, 0x7610, R24 ;  /* 0x00007610ff187816 */ /* 0x000fe20000000018 */
[----:B------:R-:W-:Y:S01]  /*2fe0*/  IMAD.WIDE R94, R12, 0x2, R250 ;  /* 0x000000020c5e7825 */ /* 0x000fe200078e02fa */
[----:B------:R1:W-:Y:S03]  /*2ff0*/  STL.64 [R1+0x38], R16 ;  /* 0x0000381001007387 */ /* 0x0003e60000100a00 */
[----:B------:R-:W-:Y:S01]  /*3000*/  IMAD R168, R14, 0xc, RZ ;  /* 0x0000000c0ea87824 */ /* 0x000fe200078e02ff */
[----:B------:R-:W-:Y:S01]  /*3010*/  PRMT R0, RZ, 0x7610, R0 ;  /* 0x00007610ff007816 */ /* 0x000fe20000000000 */
[----:B------:R1:W2:Y:S01]  /*3020*/  @!P6 LDG.E.U16 R26, desc[UR22][R94.64] ;  /* 0x000000165e1ae981 */ /* 0x0002a2000c1e1500 */
[----:B0-----:R-:W-:Y:S01]  /*3030*/  IMAD.WIDE R92, R12, 0x2, R246 ;  /* 0x000000020c5c7825 */ /* 0x001fe200078e02f6 */
[----:B------:R-:W-:-:S02]  /*3040*/  PRMT R22, RZ, 0x7610, R22 ;  /* 0x00007610ff167816 */ /* 0x000fc40000000016 */
[----:B-1----:R-:W-:Y:S01]  /*3050*/  SHF.R.U32.HI R16, RZ, 0xb, R56 ;  /* 0x0000000bff107819 */ /* 0x002fe20000011638 */
[----:B------:R-:W-:Y:S01]  /*3060*/  IMAD.WIDE R166, R168, 0x2, R250 ;  /* 0x00000002a8a67825 */ /* 0x000fe200078e02fa */
[----:B------:R0:W2:Y:S02]  /*3070*/  @!P6 LDG.E.U16 R24, desc[UR22][R92.64] ;  /* 0x000000165c18e981 */ /* 0x0000a4000c1e1500 */
[----:B------:R-:W-:Y:S01]  /*3080*/  LOP3.LUT P6, RZ, R16, 0x1, RZ, 0xc0, !PT ;  /* 0x0000000110ff7812 */ /* 0x000fe200078cc0ff */
[----:B------:R-:W-:Y:S01]  /*3090*/  IMAD.WIDE R168, R168, 0x2, R246 ;  /* 0x00000002a8a87825 */ /* 0x000fe200078e02f6 */
[----:B------:R-:W-:Y:S01]  /*30a0*/  SHF.R.U32.HI R12, RZ, 0x3, R56 ;  /* 0x00000003ff0c7819 */ /* 0x000fe20000011638 */
[----:B------:R-:W2:Y:S02]  /*30b0*/  @!P3 LDG.E.U16 R0, desc[UR22][R166.64] ;  /* 0x00000016a600b981 */ /* 0x000ea4000c1e1500 */
[----:B------:R-:W-:Y:S02]  /*30c0*/  IMAD R172, R14, 0x14, RZ ;  /* 0x000000140eac7824 */ /* 0x000fe400078e02ff */
[----:B------:R-:W2:Y:S01]  /*30d0*/  @!P3 LDG.E.U16 R22, desc[UR22][R168.64] ;  /* 0x00000016a816b981 */ /* 0x000ea2000c1e1500 */
[----:B------:R-:W-:Y:S01]  /*30e0*/  LOP3.LUT P3, RZ, R12, 0x1, RZ, 0xc0, !PT ;  /* 0x000000010cff7812 */ /* 0x000fe2000786c0ff */
[----:B------:R-:W-:Y:S01]  /*30f0*/  IMAD.WIDE R170, R172, 0x2, R250 ;  /* 0x00000002acaa7825 */ /* 0x000fe200078e02fa */
[----:B------:R-:W-:-:S02]  /*3100*/  PRMT R12, RZ, 0x7610, R12 ;  /* 0x00007610ff0c7816 */ /* 0x000fc4000000000c */
[----:B------:R-:W-:Y:S01]  /*3110*/  PRMT R20, RZ, 0x7610, R20 ;  /* 0x00007610ff147816 */ /* 0x000fe20000000014 */
[----:B------:R-:W-:-:S04]  /*3120*/  IMAD.WIDE R172, R172, 0x2, R246 ;  /* 0x00000002acac7825 */ /* 0x000fc800078e02f6 */
[----:B------:R-:W-:Y:S02]  /*3130*/  VIADD R17, R4, 0xfffffffa ;  /* 0xfffffffa04117836 */ /* 0x000fe40000000000 */
[----:B------:R-:W-:Y:S01]  /*3140*/  IMAD R176, R14, 0x1c, RZ ;  /* 0x0000001c0eb07824 */ /* 0x000fe200078e02ff */
[----:B------:R-:W-:Y:S01]  /*3150*/  PRMT R18, RZ, 0x7610, R18 ;  /* 0x00007610ff127816 */ /* 0x000fe20000000012 */
[----:B------:R-:W2:Y:S01]  /*3160*/  @P6 LDG.E.U16 R12, desc[UR22][R170.64] ;  /* 0x00000016aa0c6981 */ /* 0x000ea2000c1e1500 */
[----:B------:R-:W-:Y:S01]  /*3170*/  PRMT R16, RZ, 0x7610, R16 ;  /* 0x00007610ff107816 */ /* 0x000fe20000000010 */
[C---:B------:R-:W-:Y:S02]  /*3180*/  IMAD.WIDE R174, R176.reuse, 0x2, R250 ;  /* 0x00000002b0ae7825 */ /* 0x040fe400078e02fa */
[----:B------:R-:W2:Y:S01]  /*3190*/  @P6 LDG.E.U16 R20, desc[UR22][R172.64] ;  /* 0x00000016ac146981 */ /* 0x000ea2000c1e1500 */
[----:B------:R-:W-:Y:S01]  /*31a0*/  ISETP.GE.U32.AND P6, PT, R17, 0x7fffffdb, PT ;  /* 0x7fffffdb1100780c */ /* 0x000fe20003fc6070 */
[----:B------:R-:W-:-:S02]  /*31b0*/  IMAD.WIDE R176, R176, 0x2, R246 ;  /* 0x00000002b0b07825 */ /* 0x000fc400078e02f6 */
[----:B------:R-:W2:Y:S02]  /*31c0*/  @P3 LDG.E.U16 R18, desc[UR22][R174.64] ;  /* 0x00000016ae123981 */ /* 0x000ea4000c1e1500 */
[----:B------:R-:W-:Y:S02]  /*31d0*/  VIADD R19, R4, 0xfffffff2 ;  /* 0xfffffff204137836 */ /* 0x000fe40000000000 */
[C---:B------:R-:W-:Y:S01]  /*31e0*/  IMAD R17, R14.reuse, 0x5, RZ ;  /* 0x000000050e117824 */ /* 0x040fe200078e02ff */
[----:B------:R-:W2:Y:S01]  /*31f0*/  @P3 LDG.E.U16 R16, desc[UR22][R176.64] ;  /* 0x00000016b0103981 */ /* 0x000ea2000c1e1500 */
[----:B------:R-:W-:Y:S02]  /*3200*/  PRMT R45, RZ, 0x7610, R45 ;  /* 0x00007610ff2d7816 */ /* 0x000fe4000000002d */
[----:B------:R-:W-:Y:S01]  /*3210*/  ISETP.GE.U32.AND P3, PT, R19, 0x7fffffd3, PT ;  /* 0x7fffffd31300780c */ /* 0x000fe20003f66070 */
[----:B------:R1:W-:Y:S01]  /*3220*/  STL.64 [R1+0x30], R94 ;  /* 0x0000305e01007387 */ /* 0x0003e20000100a00 */
[----:B------:R-:W-:Y:S01]  /*3230*/  PRMT R43, RZ, 0x7610, R43 ;  /* 0x00007610ff2b7816 */ /* 0x000fe2000000002b */
[----:B------:R-:W-:-:S02]  /*3240*/  IMAD R180, R14, 0xd, RZ ;  /* 0x0000000d0eb47824 */ /* 0x000fc400078e02ff */
[----:B------:R0:W-:Y:S01]  /*3250*/  STL.64 [R1+0x28], R92 ;  /* 0x0000285c01007387 */ /* 0x0001e20000100a00 */
[----:B------:R-:W-:Y:S01]  /*3260*/  SHF.R.U32.HI R19, RZ, 0xa, R56 ;  /* 0x0000000aff137819 */ /* 0x000fe20000011638 */
[----:B------:R-:W-:Y:S01]  /*3270*/  IMAD.WIDE R178, R180, 0x2, R250 ;  /* 0x00000002b4b27825 */ /* 0x000fe200078e02fa */
[----:B------:R-:W-:-:S03]  /*3280*/  PRMT R41, RZ, 0x7610, R41 ;  /* 0x00007610ff297816 */ /* 0x000fc60000000029 */
[C---:B-1----:R-:W-:Y:S01]  /*3290*/  IMAD.WIDE R94, R17.reuse, 0x2, R250 ;  /* 0x00000002115e7825 */ /* 0x042fe200078e02fa */
[----:B------:R-:W-:Y:S02]  /*32a0*/  PRMT R39, RZ, 0x7610, R39 ;  /* 0x00007610ff277816 */ /* 0x000fe40000000027 */
[----:B------:R-:W2:Y:S01]  /*32b0*/  @!P3 LDG.E.U16 R41, desc[UR22][R178.64] ;  /* 0x00000016b229b981 */ /* 0x000ea2000c1e1500 */
[----:B0-----:R-:W-:-:S03]  /*32c0*/  IMAD.WIDE R92, R17, 0x2, R246 ;  /* 0x00000002115c7825 */ /* 0x001fc600078e02f6 */
[----:B------:R0:W2:Y:S01]  /*32d0*/  @!P6 LDG.E.U16 R45, desc[UR22][R94.64] ;  /* 0x000000165e2de981 */ /* 0x0000a2000c1e1500 */
[----:B------:R-:W-:-:S03]  /*32e0*/  IMAD.WIDE R180, R180, 0x2, R246 ;  /* 0x00000002b4b47825 */ /* 0x000fc600078e02f6 */
[----:B------:R1:W2:Y:S01]  /*32f0*/  @!P6 LDG.E.U16 R43, desc[UR22][R92.64] ;  /* 0x000000165c2be981 */ /* 0x0002a2000c1e1500 */
[----:B------:R-:W-:Y:S01]  /*3300*/  LOP3.LUT P6, RZ, R19, 0x1, RZ, 0xc0, !PT ;  /* 0x0000000113ff7812 */ /* 0x000fe200078cc0ff */
[----:B------:R-:W-:Y:S01]  /*3310*/  IMAD R184, R14, 0x15, RZ ;  /* 0x000000150eb87824 */ /* 0x000fe200078e02ff */
[----:B------:R-:W-:Y:S01]  /*3320*/  SHF.R.U32.HI R17, RZ, 0x2, R56 ;  /* 0x00000002ff117819 */ /* 0x000fe20000011638 */
[----:B------:R-:W2:Y:S01]  /*3330*/  @!P3 LDG.E.U16 R39, desc[UR22][R180.64] ;  /* 0x00000016b427b981 */ /* 0x000ea2000c1e1500 */
[----:B------:R-:W-:Y:S01]  /*3340*/  PRMT R19, RZ, 0x7610, R19 ;  /* 0x00007610ff137816 */ /* 0x000fe20000000013 */
[C---:B------:R-:W-:Y:S01]  /*3350*/  IMAD.WIDE R182, R184.reuse, 0x2, R250 ;  /* 0x00000002b8b67825 */ /* 0x040fe200078e02fa */
[----:B------:R-:W-:Y:S02]  /*3360*/  LOP3.LUT P3, RZ, R17, 0x1, RZ, 0xc0, !PT ;  /* 0x0000000111ff7812 */ /* 0x000fe4000786c0ff */
[----:B------:R-:W-:Y:S01]  /*3370*/  PRMT R17, RZ, 0x7610, R17 ;  /* 0x00007610ff117816 */ /* 0x000fe20000000011 */
[----:B------:R-:W-:-:S04]  /*3380*/  IMAD.WIDE R184, R184, 0x2, R246 ;  /* 0x00000002b8b87825 */ /* 0x000fc800078e02f6 */
[----:B------:R-:W-:Y:S01]  /*3390*/  VIADD R25, R4, 0xfffffff9 ;  /* 0xfffffff904197836 */ /* 0x000fe20000000000 */
[----:B------:R-:W2:Y:S01]  /*33a0*/  @P6 LDG.E.U16 R17, desc[UR22][R182.64] ;  /* 0x00000016b6116981 */ /* 0x000ea2000c1e1500 */
[----:B------:R-:W-:-:S03]  /*33b0*/  IMAD R188, R14, 0x1d, RZ ;  /* 0x0000001d0ebc7824 */ /* 0x000fc600078e02ff */
[----:B------:R-:W2:Y:S01]  /*33c0*/  @P6 LDG.E.U16 R19, desc[UR22][R184.64] ;  /* 0x00000016b8136981 */ /* 0x000ea2000c1e1500 */
[----:B------:R-:W-:Y:S01]  /*33d0*/  ISETP.GE.U32.AND P6, PT, R25, 0x7fffffda, PT ;  /* 0x7fffffda1900780c */ /* 0x000fe20003fc6070 */
[----:B------:R-:W-:Y:S01]  /*33e0*/  IMAD R33, R14, 0x6, RZ ;  /* 0x000000060e217824 */ /* 0x000fe200078e02ff */
[----:B------:R-:W-:Y:S01]  /*33f0*/  PRMT R21, RZ, 0x7610, R21 ;  /* 0x00007610ff157816 */ /* 0x000fe20000000015 */
[C---:B------:R-:W-:Y:S01]  /*3400*/  IMAD.WIDE R186, R188.reuse, 0x2, R250 ;  /* 0x00000002bcba7825 */ /* 0x040fe200078e02fa */
[----:B------:R-:W-:Y:S01]  /*3410*/  PRMT R23, RZ, 0x7610, R23 ;  /* 0x00007610ff177816 */ /* 0x000fe20000000017 */
[----:B------:R0:W-:Y:S01]  /*3420*/  STL.64 [R1+0x20], R94 ;  /* 0x0000205e01007387 */ /* 0x0001e20000100a00 */
[----:B------:R-:W-:Y:S01]  /*3430*/  PRMT R25, RZ, 0x7610, R25 ;  /* 0x00007610ff197816 */ /* 0x000fe20000000019 */
[----:B------:R-:W-:Y:S02]  /*3440*/  IMAD.WIDE R188, R188, 0x2, R246 ;  /* 0x00000002bcbc7825 */ /* 0x000fe400078e02f6 */
[----:B------:R-:W2:Y:S04]  /*3450*/  @P3 LDG.E.U16 R21, desc[UR22][R186.64] ;  /* 0x00000016ba153981 */ /* 0x000ea8000c1e1500 */
[----:B------:R-:W2:Y:S01]  /*3460*/  @P3 LDG.E.U16 R23, desc[UR22][R188.64] ;  /* 0x00000016bc173981 */ /* 0x000ea2000c1e1500 */
[----:B0-----:R-:W-:-:S05]  /*3470*/  IMAD.WIDE R94, R33, 0x2, R250 ;  /* 0x00000002215e7825 */ /* 0x001fca00078e02fa */
[----:B------:R-:W2:Y:S01]  /*3480*/  @!P6 LDG.E.U16 R25, desc[UR22][R94.64] ;  /* 0x000000165e19e981 */ /* 0x000ea2000c1e1500 */
[----:B------:R-:W-:-:S03]  /*3490*/  VIADD R27, R4, 0xfffffff1 ;  /* 0xfffffff1041b7836 */ /* 0x000fc60000000000 */
[----:B------:R1:W-:Y:S02]  /*34a0*/  STL.64 [R1+0x18], R92 ;  /* 0x0000185c01007387 */ /* 0x0003e40000100a00 */
[----:B------:R-:W-:Y:S02]  /*34b0*/  ISETP.GE.U32.AND P3, PT, R27, 0x7fffffd2, PT ;  /* 0x7fffffd21b00780c */ /* 0x000fe40003f66070 */
[----:B------:R-:W-:Y:S01]  /*34c0*/  PRMT R27, RZ, 0x7610, R27 ;  /* 0x00007610ff1b7816 */ /* 0x000fe2000000001b */
[----:B------:R-:W-:Y:S01]  /*34d0*/  IMAD R192, R14, 0xe, RZ ;  /* 0x0000000e0ec07824 */ /* 0x000fe200078e02ff */
[----:B------:R-:W-:Y:S01]  /*34e0*/  SHF.R.U32.HI R35, RZ, 0x9, R56 ;  /* 0x00000009ff237819 */ /* 0x000fe20000011638 */
[----:B-1----:R-:W-:Y:S01]  /*34f0*/  IMAD.WIDE R92, R33, 0x2, R246 ;  /* 0x00000002215c7825 */ /* 0x002fe200078e02f6 */
[----:B------:R-:W-:Y:S02]  /*3500*/  PRMT R29, RZ, 0x7610, R29 ;  /* 0x00007610ff1d7816 */ /* 0x000fe4000000001d */
[----:B------:R-:W-:Y:S01]  /*3510*/  PRMT R31, RZ, 0x7610, R31 ;  /* 0x00007610ff1f7816 */ /* 0x000fe2000000001f */
[----:B------:R-:W-:Y:S01]  /*3520*/  IMAD.WIDE R190, R192, 0x2, R250 ;  /* 0x00000002c0be7825 */ /* 0x000fe200078e02fa */
[----:B------:R0:W2:Y:S01]  /*3530*/  @!P6 LDG.E.U16 R27, desc[UR22][R92.64] ;  /* 0x000000165c1be981 */ /* 0x0000a2000c1e1500 */
[----:B------:R-:W-:-:S02]  /*3540*/  LOP3.LUT P6, RZ, R35, 0x1, RZ, 0xc0, !PT ;  /* 0x0000000123ff7812 */ /* 0x000fc400078cc0ff */
[----:B------:R-:W-:Y:S01]  /*3550*/  IMAD.WIDE R192, R192, 0x2, R246 ;  /* 0x00000002c0c07825 */ /* 0x000fe200078e02f6 */
[----:B------:R-:W-:Y:S01]  /*3560*/  SHF.R.U32.HI R33, RZ, 0x1, R56 ;  /* 0x00000001ff217819 */ /* 0x000fe20000011638 */
[----:B------:R-:W2:Y:S02]  /*3570*/  @!P3 LDG.E.U16 R29, desc[UR22][R190.64] ;  /* 0x00000016be1db981 */ /* 0x000ea4000c1e1500 */
[----:B------:R-:W-:Y:S02]  /*3580*/  IMAD R200, R14, 0x16, RZ ;  /* 0x000000160ec87824 */ /* 0x000fe400078e02ff */
[----:B------:R-:W-:Y:S01]  /*3590*/  @!P4 IMAD.MOV R70, RZ, RZ, -R70 ;  /* 0x000000ffff46c224 */ /* 0x000fe200078e0a46 */
[----:B------:R-:W2:Y:S01]  /*35a0*/  @!P3 LDG.E.U16 R31, desc[UR22][R192.64] ;  /* 0x00000016c01fb981 */ /* 0x000ea2000c1e1500 */
[----:B------:R-:W-:Y:S01]  /*35b0*/  IMAD.MOV.U32 R83, RZ, RZ, R67 ;  /* 0x000000ffff537224 */ /* 0x000fe200078e0043 */
[----:B------:R-:W-:Y:S01]  /*35c0*/  ISETP.GE.AND P4, PT, R89, RZ, PT ;  /* 0x000000ff5900720c */ /* 0x000fe20003f86270 */
[----:B------:R-:W-:Y:S01]  /*35d0*/  IMAD.WIDE R194, R200, 0x2, R250 ;  /* 0x00000002c8c27825 */ /* 0x000fe200078e02fa */
[----:B------:R-:W-:-:S02]  /*35e0*/  LOP3.LUT P3, RZ, R33, 0x1, RZ, 0xc0, !PT ;  /* 0x0000000121ff7812 */ /* 0x000fc4000786c0ff */
[----:B------:R-:W-:Y:S01]  /*35f0*/  PRMT R33, RZ, 0x7610, R33 ;  /* 0x00007610ff217816 */ /* 0x000fe20000000021 */
[----:B------:R-:W-:Y:S01]  /*3600*/  IMAD.WIDE R200, R200, 0x2, R246 ;  /* 0x00000002c8c87825 */ /* 0x000fe200078e02f6 */
[----:B------:R-:W-:-:S03]  /*3610*/  PRMT R35, RZ, 0x7610, R35 ;  /* 0x00007610ff237816 */ /* 0x000fc60000000023 */
[----:B------:R-:W-:Y:S01]  /*3620*/  @!P5 IMAD.MOV R83, RZ, RZ, -R83 ;  /* 0x000000ffff53d224 */ /* 0x000fe200078e0a53 */
[----:B------:R-:W-:Y:S01]  /*3630*/  ISETP.GE.AND P5, PT, R90, RZ, PT ;  /* 0x000000ff5a00720c */ /* 0x000fe20003fa6270 */
[----:B------:R-:W2:Y:S01]  /*3640*/  @P6 LDG.E.U16 R33, desc[UR22][R194.64] ;  /* 0x00000016c2216981 */ /* 0x000ea2000c1e1500 */
[----:B------:R-:W-:Y:S01]  /*3650*/  @!P0 IMAD.MOV R68, RZ, RZ, -R68 ;  /* 0x000000ffff448224 */ /* 0x000fe200078e0a44 */
[----:B------:R-:W-:Y:S02]  /*3660*/  ISETP.GE.AND P0, PT, R87, RZ, PT ;  /* 0x000000ff5700720c */ /* 0x000fe40003f06270 */
[----:B------:R-:W2:Y:S01]  /*3670*/  @P6 LDG.E.U16 R35, desc[UR22][R200.64] ;  /* 0x00000016c8236981 */ /* 0x000ea2000c1e1500 */
[----:B------:R-:W-:Y:S01]  /*3680*/  ISETP.GE.AND P6, PT, R85, RZ, PT ;  /* 0x000000ff5500720c */ /* 0x000fe20003fc6270 */
[----:B------:R-:W-:Y:S01]  /*3690*/  @!P4 IMAD.MOV R63, RZ, RZ, -R63 ;  /* 0x000000ffff3fc224 */ /* 0x000fe200078e0a3f */
[----:B------:R-:W-:Y:S01]  /*36a0*/  ISETP.GE.AND P4, PT, R86, RZ, PT ;  /* 0x000000ff5600720c */ /* 0x000fe20003f86270 */
[----:B------:R-:W-:-:S04]  /*36b0*/  IMAD.MOV.U32 R97, RZ, RZ, R10 ;  /* 0x000000ffff617224 */ /* 0x000fc800078e000a */
[----:B------:R-:W-:Y:S01]  /*36c0*/  @!P5 IMAD.MOV R58, RZ, RZ, -R58 ;  /* 0x000000ffff3ad224 */ /* 0x000fe200078e0a3a */
[----:B------:R-:W-:Y:S02]  /*36d0*/  ISETP.GE.AND P5, PT, R81, RZ, PT ;  /* 0x000000ff5100720c */ /* 0x000fe40003fa6270 */
[----:B------:R-:W-:Y:S01]  /*36e0*/  @!P0 IMAD.MOV R97, RZ, RZ, -R97 ;  /* 0x000000ffff618224 */ /* 0x000fe200078e0a61 */
[----:B------:R-:W-:Y:S02]  /*36f0*/  ISETP.GE.AND P0, PT, R80, RZ, PT ;  /* 0x000000ff5000720c */ /* 0x000fe40003f06270 */
[----:B------:R-:W-:Y:S01]  /*3700*/  @!P6 IMAD.MOV R59, RZ, RZ, -R59 ;  /* 0x000000ffff3be224 */ /* 0x000fe200078e0a3b */
[----:B------:R-:W-:Y:S01]  /*3710*/  ISETP.GE.AND P6, PT, R88, RZ, PT ;  /* 0x000000ff5800720c */ /* 0x000fe20003fc6270 */
[----:B------:R-:W-:Y:S01]  /*3720*/  @!P4 IMAD.MOV R52, RZ, RZ, -R52 ;  /* 0x000000ffff34c224 */ /* 0x000fe200078e0a34 */
[----:B------:R-:W-:-:S05]  /*3730*/  ISETP.GE.AND P4, PT, R82, RZ, PT ;  /* 0x000000ff5200720c */ /* 0x000fca0003f86270 */
[----:B------:R-:W-:Y:S01]  /*3740*/  @!P5 IMAD.MOV R60, RZ, RZ, -R60 ;  /* 0x000000ffff3cd224 */ /* 0x000fe200078e0a3c */
[----:B------:R-:W-:Y:S01]  /*3750*/  ISETP.GE.AND P5, PT, R9, RZ, PT ;  /* 0x000000ff0900720c */ /* 0x000fe20003fa6270 */
[----:B------:R-:W-:Y:S01]  /*3760*/  IMAD.SHL.U32 R9, R8, 0x2, RZ ;  /* 0x0000000208097824 */ /* 0x000fe200078e00ff */
[----:B------:R-:W-:Y:S01]  /*3770*/  SHF.R.S32.HI R67, RZ, 0x6, R8 ;  /* 0x00000006ff437819 */ /* 0x000fe20000011408 */
[----:B------:R-:W-:Y:S01]  /*3780*/  @!P0 IMAD.MOV R54, RZ, RZ, -R54 ;  /* 0x000000ffff368224 */ /* 0x000fe200078e0a36 */
[----:B------:R-:W-:Y:S01]  /*3790*/  ISETP.GE.AND P0, PT, R84, RZ, PT ;  /* 0x000000ff5400720c */ /* 0x000fe20003f06270 */
[----:B------:R-:W-:Y:S01]  /*37a0*/  @!P6 IMAD.MOV R61, RZ, RZ, -R61 ;  /* 0x000000ffff3de224 */ /* 0x000fe200078e0a3d */
[----:B------:R-:W-:Y:S01]  /*37b0*/  ISETP.GE.AND P6, PT, R64, RZ, PT ;  /* 0x000000ff4000720c */ /* 0x000fe20003fc6270 */
[----:B------:R-:W-:Y:S01]  /*37c0*/  IMAD.MOV.U32 R80, RZ, RZ, R62 ;  /* 0x000000ffff507224 */ /* 0x000fe200078e003e */
[----:B------:R-:W-:Y:S02]  /*37d0*/  LOP3.LUT R10, R8, 0x40, RZ, 0xc0, !PT ;  /* 0x00000040080a7812 */ /* 0x000fe400078ec0ff */
[----:B------:R-:W-:Y:S01]  /*37e0*/  LOP3.LUT R9, R9, 0x7e, RZ, 0xc0, !PT ;  /* 0x0000007e09097812 */ /* 0x000fe200078ec0ff */
[----:B------:R-:W-:Y:S01]  /*37f0*/  IMAD.MOV.U32 R82, RZ, RZ, R65 ;  /* 0x000000ffff527224 */ /* 0x000fe200078e0041 */
[----:B------:R-:W-:Y:S01]  /*3800*/  SGXT R62, R67, 0x1 ;  /* 0x00000001433e781a */ /* 0x000fe20000000200 */
[----:B------:R-:W-:Y:S01]  /*3810*/  @!P4 IMAD.MOV R80, RZ, RZ, -R80 ;  /* 0x000000ffff50c224 */ /* 0x000fe200078e0a50 */
[----:B------:R-:W-:-:S02]  /*3820*/  ISETP.NE.AND P4, PT, R7, RZ, PT ;  /* 0x000000ff0700720c */ /* 0x000fc40003f85270 */
[----:B------:R-:W-:Y:S01]  /*3830*/  LOP3.LUT R65, RZ, R7, RZ, 0x33, !PT ;  /* 0x00000007ff417212 */ /* 0x000fe200078e33ff */
[----:B------:R-:W-:Y:S01]  /*3840*/  IMAD R10, R10, 0x40, R9 ;  /* 0x000000400a0a7824 */ /* 0x000fe200078e0209 */
[----:B------:R-:W-:Y:S01]  /*3850*/  LOP3.LUT R9, R9, 0x90, R62, 0x78, !PT ;  /* 0x0000009009097812 */ /* 0x000fe200078e783e */
[----:B------:R-:W-:Y:S01]  /*3860*/  IMAD.MOV.U32 R64, RZ, RZ, R48 ;  /* 0x000000ffff407224 */ /* 0x000fe200078e0030 */
[----:B------:R-:W-:Y:S01]  /*3870*/  LOP3.LUT R8, R8, 0x1f, RZ, 0xc0, !PT ;  /* 0x0000001f08087812 */ /* 0x000fe200078ec0ff */
[----:B------:R-:W-:Y:S01]  /*3880*/  IMAD.MOV.U32 R62, RZ, RZ, R57 ;  /* 0x000000ffff3e7224 */ /* 0x000fe200078e0039 */
[C---:B------:R-:W-:Y:S01]  /*3890*/  SEL R84, R65.reuse, R13, !P4 ;  /* 0x0000000d41547207 */ /* 0x040fe20006000000 */
[----:B------:R-:W-:Y:S01]  /*38a0*/  VIADD R13, R4, 0xfffffff8 ;  /* 0xfffffff8040d7836 */ /* 0x000fe20000000000 */
[----:B------:R-:W-:Y:S01]  /*38b0*/  SEL R71, R65, R71, !P4 ;  /* 0x0000004741477207 */ /* 0x000fe20006000000 */
[----:B------:R-:W-:Y:S02]  /*38c0*/  IMAD R204, R14, 0x1e, RZ ;  /* 0x0000001e0ecc7824 */ /* 0x000fe400078e02ff */
[----:B------:R-:W-:-:S02]  /*38d0*/  @!P5 IMAD.MOV R82, RZ, RZ, -R82 ;  /* 0x000000ffff52d224 */ /* 0x000fc400078e0a52 */
[----:B------:R-:W-:Y:S02]  /*38e0*/  VIADD R7, R4, 0x1f ;  /* 0x0000001f04077836 */ /* 0x000fe40000000000 */
[----:B------:R-:W-:Y:S02]  /*38f0*/  @!P0 IMAD.MOV R64, RZ, RZ, -R64 ;  /* 0x000000ffff408224 */ /* 0x000fe400078e0a40 */
[----:B------:R-:W-:Y:S01]  /*3900*/  @!P6 IMAD.MOV R62, RZ, RZ, -R62 ;  /* 0x000000ffff3ee224 */ /* 0x000fe200078e0a3e */
[----:B------:R-:W-:Y:S01]  /*3910*/  ISETP.GE.U32.AND P5, PT, R13, 0x7fffffd9, PT ;  /* 0x7fffffd90d00780c */ /* 0x000fe20003fa6070 */
[----:B------:R-:W-:Y:S01]  /*3920*/  IMAD R81, R8, R15, RZ ;  /* 0x0000000f08517224 */ /* 0x000fe200078e02ff */
[----:B------:R-:W-:Y:S01]  /*3930*/  STL.64 [R1+0x10], R94 ;  /* 0x0000105e01007387 */ /* 0x000fe20000100a00 */
[----:B------:R-:W-:Y:S01]  /*3940*/  PRMT R37, RZ, 0x7610, R37 ;  /* 0x00007610ff257816 */ /* 0x000fe20000000025 */
[C---:B------:R-:W-:Y:S01]  /*3950*/  IMAD.WIDE R202, R204.reuse, 0x2, R250 ;  /* 0x00000002ccca7825 */ /* 0x040fe200078e02fa */
[C---:B------:R-:W-:Y:S01]  /*3960*/  SEL R57, R65.reuse, R75, !P4 ;  /* 0x0000004b41397207 */ /* 0x040fe20006000000 */
[----:B------:R0:W-:Y:S01]  /*3970*/  STL.64 [R1+0x8], R92 ;  /* 0x0000085c01007387 */ /* 0x0001e20000100a00 */
[----:B------:R-:W-:Y:S01]  /*3980*/  PRMT R13, RZ, 0x7610, R13 ;  /* 0x00007610ff0d7816 */ /* 0x000fe2000000000d */
[----:B------:R-:W-:Y:S01]  /*3990*/  IMAD.WIDE R204, R204, 0x2, R246 ;  /* 0x00000002cccc7825 */ /* 0x000fe200078e02f6 */
[C---:B------:R-:W-:Y:S01]  /*39a0*/  SEL R85, R65.reuse, R42, !P4 ;  /* 0x0000002a41557207 */ /* 0x040fe20006000000 */
[----:B------:R-:W2:Y:S01]  /*39b0*/  @P3 LDG.E.U16 R37, desc[UR22][R202.64] ;  /* 0x00000016ca253981 */ /* 0x000ea2000c1e1500 */
[----:B------:R-:W-:-:S02]  /*39c0*/  SEL R86, R65, R44, !P4 ;  /* 0x0000002c41567207 */ /* 0x000fc40006000000 */
[C---:B------:R-:W-:Y:S01]  /*39d0*/  SEL R88, R65.reuse, R46, !P4 ;  /* 0x0000002e41587207 */ /* 0x040fe20006000000 */
[----:B------:R-:W2:Y:S01]  /*39e0*/  @P3 LDG.E.U16 R13, desc[UR22][R204.64] ;  /* 0x00000016cc0d3981 */ /* 0x000ea2000c1e1500 */
[C---:B------:R-:W-:Y:S02]  /*39f0*/  SEL R89, R65.reuse, R50, !P4 ;  /* 0x0000003241597207 */ /* 0x040fe40006000000 */
[C---:B------:R-:W-:Y:S02]  /*3a00*/  SEL R67, R65.reuse, R6, !P4 ;  /* 0x0000000641437207 */ /* 0x040fe40006000000 */
[C---:B------:R-:W-:Y:S02]  /*3a10*/  SEL R75, R65.reuse, R79, !P4 ;  /* 0x0000004f414b7207 */ /* 0x040fe40006000000 */
[----:B------:R-:W-:Y:S01]  /*3a20*/  SEL R101, R65, R59, !P4 ;  /* 0x0000003b41657207 */ /* 0x000fe20006000000 */
[----:B------:R-:W-:Y:S01]  /*3a30*/  IMAD R59, R71, UR7, RZ ;  /* 0x00000007473b7c24 */ /* 0x000fe2000f8e02ff */
[----:B------:R-:W-:-:S02]  /*3a40*/  SEL R66, R65, R66, !P4 ;  /* 0x0000004241427207 */ /* 0x000fc40006000000 */
[C---:B------:R-:W-:Y:S02]  /*3a50*/  SEL R90, R65.reuse, R69, !P4 ;  /* 0x00000045415a7207 */ /* 0x040fe40006000000 */
[C---:B------:R-:W-:Y:S02]  /*3a60*/  SEL R72, R65.reuse, R72, !P4 ;  /* 0x0000004841487207 */ /* 0x040fe40006000000 */
[C---:B0-----:R-:W-:Y:S02]  /*3a70*/  SEL R92, R65.reuse, R73, !P4 ;  /* 0x00000049415c7207 */ /* 0x041fe40006000000 */
[C---:B------:R-:W-:Y:S02]  /*3a80*/  SEL R74, R65.reuse, R74, !P4 ;  /* 0x0000004a414a7207 */ /* 0x040fe40006000000 */
[C---:B------:R-:W-:Y:S02]  /*3a90*/  SEL R76, R65.reuse, R76, !P4 ;  /* 0x0000004c414c7207 */ /* 0x040fe40006000000 */
[----:B------:R-:W-:-:S02]  /*3aa0*/  SEL R77, R65, R77, !P4 ;  /* 0x0000004d414d7207 */ /* 0x000fc40006000000 */
[C---:B------:R-:W-:Y:S02]  /*3ab0*/  SEL R78, R65.reuse, R78, !P4 ;  /* 0x0000004e414e7207 */ /* 0x040fe40006000000 */
[C---:B------:R-:W-:Y:S02]  /*3ac0*/  SEL R79, R65.reuse, R70, !P4 ;  /* 0x00000046414f7207 */ /* 0x040fe40006000000 */
[C---:B------:R-:W-:Y:S02]  /*3ad0*/  SEL R83, R65.reuse, R83, !P4 ;  /* 0x0000005341537207 */ /* 0x040fe40006000000 */
[C---:B------:R-:W-:Y:S02]  /*3ae0*/  SEL R87, R65.reuse, R68, !P4 ;  /* 0x0000004441577207 */ /* 0x040fe40006000000 */
[C---:B------:R-:W-:Y:S02]  /*3af0*/  SEL R91, R65.reuse, R63, !P4 ;  /* 0x0000003f415b7207 */ /* 0x040fe40006000000 */
[C---:B------:R-:W-:Y:S01]  /*3b00*/  SEL R95, R65.reuse, R58, !P4 ;  /* 0x0000003a415f7207 */ /* 0x040fe20006000000 */
[----:B------:R-:W-:Y:S01]  /*3b10*/  VIADD R58, R4, 0xfffffff0 ;  /* 0xfffffff0043a7836 */ /* 0x000fe20000000000 */
[----:B------:R-:W-:-:S02]  /*3b20*/  SEL R97, R65, R97, !P4 ;  /* 0x0000006141617207 */ /* 0x000fc40006000000 */
[C---:B------:R-:W-:Y:S02]  /*3b30*/  SEL R52, R65.reuse, R52, !P4 ;  /* 0x0000003441347207 */ /* 0x040fe40006000000 */
[C---:B------:R-:W-:Y:S02]  /*3b40*/  SEL R50, R65.reuse, R60, !P4 ;  /* 0x0000003c41327207 */ /* 0x040fe40006000000 */
[C---:B------:R-:W-:Y:S02]  /*3b50*/  SEL R48, R65.reuse, R54, !P4 ;  /* 0x0000003641307207 */ /* 0x040fe40006000000 */
[C---:B------:R-:W-:Y:S02]  /*3b60*/  SEL R46, R65.reuse, R61, !P4 ;  /* 0x0000003d412e7207 */ /* 0x040fe40006000000 */
[C---:B------:R-:W-:Y:S02]  /*3b70*/  SEL R44, R65.reuse, R80, !P4 ;  /* 0x00000050412c7207 */ /* 0x040fe40006000000 */
[----:B------:R-:W-:-:S02]  /*3b80*/  SEL R42, R65, R82, !P4 ;  /* 0x00000052412a7207 */ /* 0x000fc40006000000 */
[C---:B------:R-:W-:Y:S02]  /*3b90*/  SEL R99, R65.reuse, R62, !P4 ;  /* 0x0000003e41637207 */ /* 0x040fe40006000000 */
[----:B------:R-:W-:Y:S02]  /*3ba0*/  SEL R6, R65, R64, !P4 ;  /* 0x0000004041067207 */ /* 0x000fe40006000000 */
[----:B------:R-:W-:Y:S01]  /*3bb0*/  ISETP.GT.AND P0, PT, R7, 0x1f, PT ;  /* 0x0000001f0700780c */ /* 0x000fe20003f04270 */
[----:B------:R-:W-:Y:S01]  /*3bc0*/  IMAD R61, R84, UR7, RZ ;  /* 0x00000007543d7c24 */ /* 0x000fe2000f8e02ff */
[----:B------:R-:W-:Y:S01]  /*3bd0*/  LEA R54, P4, R81, UR14, 0x1 ;  /* 0x0000000e51367c11 */ /* 0x000fe2000f8808ff */
[----:B------:R-:W-:Y:S01]  /*3be0*/  IMAD R63, R85, UR7, RZ ;  /* 0x00000007553f7c24 */ /* 0x000fe2000f8e02ff */
[----:B------:R-:W-:Y:S02]  /*3bf0*/  ISETP.LT.AND P0, PT, R8, R4, P0 ;  /* 0x000000040800720c */ /* 0x000fe40000701270 */
[----:B------:R-:W-:-:S02]  /*3c00*/  SHF.R.U32.HI R96, RZ, 0x8, R56 ;  /* 0x00000008ff607819 */ /* 0x000fc40000011638 */
[----:B------:R-:W-:Y:S02]  /*3c10*/  LEA.HI.X.SX32 R4, R81, UR15, 0x1, P4 ;  /* 0x0000000f51047c11 */ /* 0x000fe4000a0f0eff */
[-C--:B------:R-:W-:Y:S01]  /*3c20*/  LEA R56, P3, R59, R54.reuse, 0x1 ;  /* 0x000000363b387211 */ /* 0x080fe200078608ff */
[----:B------:R-:W-:Y:S01]  /*3c30*/  IMAD R65, R86, UR7, RZ ;  /* 0x0000000756417c24 */ /* 0x000fe2000f8e02ff */
[----:B------:R-:W-:Y:S01]  /*3c40*/  ISETP.GE.U32.AND P6, PT, R58, 0x7fffffd1, PT ;  /* 0x7fffffd13a00780c */ /* 0x000fe20003fc6070 */
[----:B------:R-:W-:Y:S01]  /*3c50*/  IMAD R93, R57, UR7, RZ ;  /* 0x00000007395d7c24 */ /* 0x000fe2000f8e02ff */
[----:B------:R-:W-:Y:S01]  /*3c60*/  LEA R58, P4, R61, R54, 0x1 ;  /* 0x000000363d3a7211 */ /* 0x000fe200078808ff */
[----:B------:R-:W-:Y:S01]  /*3c70*/  IMAD R69, R88, UR7, RZ ;  /* 0x0000000758457c24 */ /* 0x000fe2000f8e02ff */
[----:B------:R-:W-:Y:S02]  /*3c80*/  LEA.HI.X.SX32 R57, R59, R4, 0x1, P3 ;  /* 0x000000043b397211 */ /* 0x000fe400018f0eff */
[----:B------:R-:W-:Y:S01]  /*3c90*/  LEA R60, P3, R63, R54, 0x1 ;  /* 0x000000363f3c7211 */ /* 0x000fe200078608ff */
[----:B------:R-:W-:Y:S01]  /*3ca0*/  IMAD R71, R89, UR7, RZ ;  /* 0x0000000759477c24 */ /* 0x000fe2000f8e02ff */
[----:B------:R-:W-:-:S02]  /*3cb0*/  LEA.HI.X.SX32 R59, R61, R4, 0x1, P4 ;  /* 0x000000043d3b7211 */ /* 0x000fc400020f0eff */
[----:B------:R-:W-:Y:S01]  /*3cc0*/  LEA R62, P4, R65, R54, 0x1 ;  /* 0x00000036413e7211 */ /* 0x000fe200078808ff */
[----:B------:R-:W-:Y:S01]  /*3cd0*/  IMAD R73, R66, UR7, RZ ;  /* 0x0000000742497c24 */ /* 0x000fe2000f8e02ff */
[----:B------:R-:W-:Y:S02]  /*3ce0*/  LEA.HI.X.SX32 R61, R63, R4, 0x1, P3 ;  /* 0x000000043f3d7211 */ /* 0x000fe400018f0eff */
[----:B------:R-:W-:Y:S01]  /*3cf0*/  LEA R64, P3, R69, R54, 0x1 ;  /* 0x0000003645407211 */ /* 0x000fe200078608ff */
[----:B------:R-:W-:Y:S01]  /*3d00*/  IMAD R81, R90, UR7, RZ ;  /* 0x000000075a517c24 */ /* 0x000fe2000f8e02ff */
[----:B------:R-:W-:Y:S02]  /*3d10*/  LEA.HI.X.SX32 R63, R65, R4, 0x1, P4 ;  /* 0x00000004413f7211 */ /* 0x000fe400020f0eff */
[----:B------:R-:W-:Y:S01]  /*3d20*/  LEA R66, P4, R71, R54, 0x1 ;  /* 0x0000003647427211 */ /* 0x000fe200078808ff */
[----:B------:R-:W-:Y:S01]  /*3d30*/  IMAD R85, R72, UR7, RZ ;  /* 0x0000000748557c24 */ /* 0x000fe2000f8e02ff */
[----:B------:R-:W-:Y:S01]  /*3d40*/  LEA.HI.X.SX32 R65, R69, R4, 0x1, P3 ;  /* 0x0000000445417211 */ /* 0x000fe200018f0eff */
[----:B------:R-:W-:Y:S01]  /*3d50*/  IMAD R109, R67, UR7, RZ ;  /* 0x00000007436d7c24 */ /* 0x000fe2000f8e02ff */
[----:B------:R-:W-:Y:S01]  /*3d60*/  LEA R68, P3, R73, R54, 0x1 ;  /* 0x0000003649447211 */ /* 0x000fe200078608ff */
[----:B------:R-:W-:Y:S01]  /*3d70*/  IMAD R89, R92, UR7, RZ ;  /* 0x000000075c597c24 */ /* 0x000fe2000f8e02ff */
[----:B------:R-:W-:-:S02]  /*3d80*/  LEA.HI.X.SX32 R67, R71, R4, 0x1, P4 ;  /* 0x0000000447437211 */ /* 0x000fc400020f0eff */
[----:B------:R-:W-:Y:S02]  /*3d90*/  LEA R70, P4, R81, R54, 0x1 ;  /* 0x0000003651467211 */ /* 0x000fe400078808ff */
[----:B------:R-:W-:Y:S01]  /*3da0*/  LEA.HI.X.SX32 R69, R73, R4, 0x1, P3 ;  /* 0x0000000449457211 */ /* 0x000fe200018f0eff */
[----:B------:R-:W-:Y:S01]  /*3db0*/  IMAD R103, R74, UR7, RZ ;  /* 0x000000074a677c24 */ /* 0x000fe2000f8e02ff */
[----:B------:R-:W-:Y:S02]  /*3dc0*/  LEA R72, P3, R85, R54, 0x1 ;  /* 0x0000003655487211 */ /* 0x000fe400078608ff */
[----:B------:R-:W-:Y:S02]  /*3dd0*/  LEA.HI.X.SX32 R71, R81, R4, 0x1, P4 ;  /* 0x0000000451477211 */ /* 0x000fe400020f0eff */
[----:B------:R-:W-:Y:S01]  /*3de0*/  LEA R74, P4, R89, R54, 0x1 ;  /* 0x00000036594a7211 */ /* 0x000fe200078808ff */
[----:B------:R-:W-:Y:S01]  /*3df0*/  IMAD R105, R76, UR7, RZ ;  /* 0x000000074c697c24 */ /* 0x000fe2000f8e02ff */
[----:B------:R-:W-:Y:S01]  /*3e00*/  LEA.HI.X.SX32 R73, R85, R4, 0x1, P3 ;  /* 0x0000000455497211 */ /* 0x000fe200018f0eff */
[----:B------:R-:W-:Y:S01]  /*3e10*/  IMAD R113, R75, UR7, RZ ;  /* 0x000000074b717c24 */ /* 0x000fe2000f8e02ff */
[----:B------:R-:W-:Y:S01]  /*3e20*/  LEA R76, P3, R93, R54, 0x1 ;  /* 0x000000365d4c7211 */ /* 0x000fe200078608ff */
[----:B------:R-:W-:Y:S01]  /*3e30*/  IMAD R111, R78, UR7, RZ ;  /* 0x000000074e6f7c24 */ /* 0x000fe2000f8e02ff */
[----:B------:R-:W-:Y:S01]  /*3e40*/  LEA.HI.X.SX32 R75, R89, R4, 0x1, P4 ;  /* 0x00000004594b7211 */ /* 0x000fe200020f0eff */
[----:B------:R-:W-:Y:S01]  /*3e50*/  IMAD R107, R77, UR7, RZ ;  /* 0x000000074d6b7c24 */ /* 0x000fe2000f8e02ff */
[----:B------:R-:W-:-:S02]  /*3e60*/  LEA R78, P4, R103, R54, 0x1 ;  /* 0x00000036674e7211 */ /* 0x000fc400078808ff */
[----:B------:R-:W-:Y:S01]  /*3e70*/  LEA.HI.X.SX32 R77, R93, R4, 0x1, P3 ;  /* 0x000000045d4d7211 */ /* 0x000fe200018f0eff */
[----:B------:R-:W-:Y:S01]  /*3e80*/  IMAD R93, R79, UR7, RZ ;  /* 0x000000074f5d7c24 */ /* 0x000fe2000f8e02ff */
[----:B------:R-:W-:Y:S02]  /*3e90*/  LEA R80, P3, R105, R54, 0x1 ;  /* 0x0000003669507211 */ /* 0x000fe400078608ff */
[----:B------:R-:W-:Y:S02]  /*3ea0*/  LEA.HI.X.SX32 R79, R103, R4, 0x1, P4 ;  /* 0x00000004674f7211 */ /* 0x000fe400020f0eff */
[----:B------:R-:W-:Y:S01]  /*3eb0*/  LEA R82, P4, R107, R54, 0x1 ;  /* 0x000000366b527211 */ /* 0x000fe200078808ff */
[----:B------:R-:W-:Y:S01]  /*3ec0*/  IMAD R103, R83, UR7, RZ ;  /* 0x0000000753677c24 */ /* 0x000fe2000f8e02ff */
[----:B------:R-:W-:Y:S02]  /*3ed0*/  LEA.HI.X.SX32 R81, R105, R4, 0x1, P3 ;  /* 0x0000000469517211 */ /* 0x000fe400018f0eff */
[----:B------:R-:W-:-:S02]  /*3ee0*/  LEA R84, P3, R109, R54, 0x1 ;  /* 0x000000366d547211 */ /* 0x000fc400078608ff */
[----:B------:R-:W-:Y:S02]  /*3ef0*/  LEA.HI.X.SX32 R83, R107, R4, 0x1, P4 ;  /* 0x000000046b537211 */ /* 0x000fe400020f0eff */
[----:B------:R-:W-:Y:S01]  /*3f00*/  LEA R86, P4, R111, R54, 0x1 ;  /* 0x000000366f567211 */ /* 0x000fe200078808ff */
[----:B------:R-:W-:Y:S01]  /*3f10*/  IMAD R105, R87, UR7, RZ ;  /* 0x0000000757697c24 */ /* 0x000fe2000f8e02ff */
[----:B------:R-:W-:Y:S02]  /*3f20*/  LEA.HI.X.SX32 R85, R109, R4, 0x1, P3 ;  /* 0x000000046d557211 */ /* 0x000fe400018f0eff */
[----:B------:R-:W-:Y:S02]  /*3f30*/  LEA R88, P3, R113, R54, 0x1 ;  /* 0x0000003671587211 */ /* 0x000fe400078608ff */
[----:B------:R-:W-:Y:S02]  /*3f40*/  LEA.HI.X.SX32 R87, R111, R4, 0x1, P4 ;  /* 0x000000046f577211 */ /* 0x000fe400020f0eff */
[----:B------:R-:W-:Y:S01]  /*3f50*/  LEA R90, P4, R93, R54, 0x1 ;  /* 0x000000365d5a7211 */ /* 0x000fe200078808ff */
[----:B------:R-:W-:Y:S01]  /*3f60*/  IMAD R107, R91, UR7, RZ ;  /* 0x000000075b6b7c24 */ /* 0x000fe2000f8e02ff */
[----:B------:R-:W-:-:S02]  /*3f70*/  LEA.HI.X.SX32 R89, R113, R4, 0x1, P3 ;  /* 0x0000000471597211 */ /* 0x000fc400018f0eff */
[----:B------:R-:W-:Y:S02]  /*3f80*/  LEA R92, P3, R103, R54, 0x1 ;  /* 0x00000036675c7211 */ /* 0x000fe400078608ff */
[----:B------:R-:W-:Y:S02]  /*3f90*/  LEA.HI.X.SX32 R91, R93, R4, 0x1, P4 ;  /* 0x000000045d5b7211 */ /* 0x000fe400020f0eff */
[----:B------:R-:W-:Y:S02]  /*3fa0*/  LEA R94, P4, R105, R54, 0x1 ;  /* 0x00000036695e7211 */ /* 0x000fe400078808ff */
[-C--:B------:R-:W-:Y:S01]  /*3fb0*/  LEA.HI.X.SX32 R93, R103, R4.reuse, 0x1, P3 ;  /* 0x00000004675d7211 */ /* 0x080fe200018f0eff */
[----:B------:R-:W-:Y:S01]  /*3fc0*/  IMAD R103, R95, UR7, RZ ;  /* 0x000000075f677c24 */ /* 0x000fe2000f8e02ff */
[----:B------:R-:W-:Y:S02]  /*3fd0*/  LOP3.LUT P3, RZ, R96, 0x1, RZ, 0xc0, !PT ;  /* 0x0000000160ff7812 */ /* 0x000fe4000786c0ff */
[----:B------:R-:W-:-:S02]  /*3fe0*/  LEA.HI.X.SX32 R95, R105, R4, 0x1, P4 ;  /* 0x00000004695f7211 */ /* 0x000fc400020f0eff */
[----:B------:R-:W-:Y:S01]  /*3ff0*/  LEA R96, P4, R107, R54, 0x1 ;  /* 0x000000366b607211 */ /* 0x000fe200078808ff */
[----:B------:R-:W-:-:S03]  /*4000*/  IMAD R105, R97, UR7, RZ ;  /* 0x0000000761697c24 */ /* 0x000fc6000f8e02ff */
[----:B------:R-:W-:Y:S02]  /*4010*/  LEA.HI.X.SX32 R97, R107, R4, 0x1, P4 ;  /* 0x000000046b617211 */ /* 0x000fe400020f0eff */
[----:B------:R-:W-:Y:S01]  /*4020*/  LEA R98, P4, R103, R54, 0x1 ;  /* 0x0000003667627211 */ /* 0x000fe200078808ff */
[----:B------:R-:W-:-:S03]  /*4030*/  IMAD R107, R99, UR7, RZ ;  /* 0x00000007636b7c24 */ /* 0x000fc6000f8e02ff */
[----:B------:R-:W-:Y:S02]  /*4040*/  LEA.HI.X.SX32 R99, R103, R4, 0x1, P4 ;  /* 0x0000000467637211 */ /* 0x000fe400020f0eff */
[----:B------:R-:W-:Y:S01]  /*4050*/  LEA R100, P4, R105, R54, 0x1 ;  /* 0x0000003669647211 */ /* 0x000fe200078808ff */
[----:B------:R-:W-:Y:S01]  /*4060*/  IMAD R109, R101, UR7, RZ ;  /* 0x00000007656d7c24 */ /* 0x000fe2000f8e02ff */
[----:B------:R-:W-:-:S04]  /*4070*/  @!UP1 UIADD3 UR4, UPT, UPT, -UR5, 0x100000, URZ ;  /* 0x0010000005049890 */ /* 0x000fc8000fffe1ff */
[----:B------:R-:W-:Y:S02]  /*4080*/  @!UP1 USHF.L.U32 UR5, UR4, 0xb, URZ ;  /* 0x0000000b04059899 */ /* 0x000fe400080006ff */
[----:B------:R-:W-:Y:S01]  /*4090*/  @!UP1 USHF.L.U32 UR4, UR4, 0x1, URZ ;  /* 0x0000000104049899 */ /* 0x000fe200080006ff */
[----:B------:R-:W-:Y:S02]  /*40a0*/  LEA.HI.X.SX32 R101, R105, R4, 0x1, P4 ;  /* 0x0000000469657211 */ /* 0x000fe400020f0eff */
[----:B------:R-:W-:Y:S01]  /*40b0*/  LEA R102, P4, R107, R54, 0x1 ;  /* 0x000000366b667211 */ /* 0x000fe200078808ff */
[----:B------:R-:W-:-:S03]  /*40c0*/  IMAD R111, R52, UR7, RZ ;  /* 0x00000007346f7c24 */ /* 0x000fc6000f8e02ff */
[----:B------:R-:W-:Y:S02]  /*40d0*/  LEA.HI.X.SX32 R103, R107, R4, 0x1, P4 ;  /* 0x000000046b677211 */ /* 0x000fe400020f0eff */
[C---:B------:R-:W-:Y:S01]  /*40e0*/  LEA R104, P4, R109.reuse, R54, 0x1 ;  /* 0x000000366d687211 */ /* 0x040fe200078808ff */
[----:B------:R-:W-:Y:S01]  /*40f0*/  VOTEU.ALL UP1, P1 ;  /* 0x0000000000ff7886 */ /* 0x000fe20000820000 */
[----:B------:R-:W-:Y:S02]  /*4100*/  IMAD R113, R50, UR7, RZ ;  /* 0x0000000732717c24 */ /* 0x000fe4000f8e02ff */
[----:B------:R-:W-:Y:S02]  /*4110*/  LEA.HI.X.SX32 R105, R109, R4, 0x1, P4 ;  /* 0x000000046d697211 */ /* 0x000fe400020f0eff */
[C---:B------:R-:W-:Y:S01]  /*4120*/  LEA R106, P4, R111.reuse, R54, 0x1 ;  /* 0x000000366f6a7211 */ /* 0x040fe200078808ff */
[----:B------:R0:W1:Y:S01]  /*4130*/  @!UP1 SYNCS.EXCH.64 URZ, [UR9+0xc008], UR4 ;  /* 0x00c0080409ff95b2 */ /* 0x0000620008000100 */
[----:B---3--:R3:W-:Y:S02]  /*4140*/  STS.U16 [R10+UR9], R55 ;  /* 0x000000370a007988 */ /* 0x0087e40008000409 */
[----:B------:R-:W-:-:S02]  /*4150*/  LEA.HI.X.SX32 R107, R111, R4, 0x1, P4 ;  /* 0x000000046f6b7211 */ /* 0x000fc400020f0eff */
[C---:B------:R-:W-:Y:S01]  /*4160*/  LEA R108, P4, R113.reuse, R54, 0x1 ;  /* 0x00000036716c7211 */ /* 0x040fe200078808ff */
[----:B------:R-:W-:Y:S02]  /*4170*/  IMAD R115, R46, UR7, RZ ;  /* 0x000000072e737c24 */ /* 0x000fe4000f8e02ff */
[----:B---3--:R-:W-:Y:S01]  /*4180*/  IMAD R55, R48, UR7, RZ ;  /* 0x0000000730377c24 */ /* 0x008fe2000f8e02ff */
[----:B------:R-:W-:-:S04]  /*4190*/  LEA.HI.X.SX32 R109, R113, R4, 0x1, P4 ;  /* 0x00000004716d7211 */ /* 0x000fc800020f0eff */
[----:B------:R-:W-:Y:S01]  /*41a0*/  LEA R110, P4, R55, R54, 0x1 ;  /* 0x00000036376e7211 */ /* 0x000fe200078808ff */
[----:B------:R-:W-:-:S03]  /*41b0*/  IMAD R117, R44, UR7, RZ ;  /* 0x000000072c757c24 */ /* 0x000fc6000f8e02ff */
[----:B------:R-:W-:Y:S02]  /*41c0*/  LEA.HI.X.SX32 R111, R55, R4, 0x1, P4 ;  /* 0x00000004376f7211 */ /* 0x000fe400020f0eff */
[----:B------:R-:W-:Y:S01]  /*41d0*/  LEA R112, P4, R115, R54, 0x1 ;  /* 0x0000003673707211 */ /* 0x000fe200078808ff */
[----:B------:R-:W-:-:S03]  /*41e0*/  IMAD R55, R42, UR7, RZ ;  /* 0x000000072a377c24 */ /* 0x000fc6000f8e02ff */
[----:B------:R-:W-:Y:S02]  /*41f0*/  LEA.HI.X.SX32 R113, R115, R4, 0x1, P4 ;  /* 0x0000000473717211 */ /* 0x000fe400020f0eff */
[----:B------:R-:W-:Y:S01]  /*4200*/  LEA R114, P4, R117, R54, 0x1 ;  /* 0x0000003675727211 */ /* 0x000fe200078808ff */
[----:B------:R-:W-:-:S03]  /*4210*/  IMAD R239, R6, UR7, RZ ;  /* 0x0000000706ef7c24 */ /* 0x000fc6000f8e02ff */
[----:B------:R-:W-:Y:S02]  /*4220*/  LEA.HI.X.SX32 R115, R117, R4, 0x1, P4 ;  /* 0x0000000475737211 */ /* 0x000fe400020f0eff */
[C---:B------:R-:W-:Y:S02]  /*4230*/  LEA R116, P4, R55.reuse, R54, 0x1 ;  /* 0x0000003637747211 */ /* 0x040fe400078808ff */
[C---:B------:R-:W-:Y:S02]  /*4240*/  LOP3.LUT R6, R10.reuse, 0x10, RZ, 0x3c, !PT ;  /* 0x000000100a067812 */ /* 0x040fe400078e3cff */
[----:B------:R-:W-:Y:S02]  /*4250*/  LEA.HI.X.SX32 R117, R55, R4, 0x1, P4 ;  /* 0x0000000437757211 */ /* 0x000fe400020f0eff */
[C---:B------:R-:W-:Y:S01]  /*4260*/  LEA R54, P4, R239.reuse, R54, 0x1 ;  /* 0x00000036ef367211 */ /* 0x040fe200078808ff */
[----:B----4-:R3:W-:Y:S03]  /*4270*/  STS.U16 [R10+UR9+0x2000], R5 ;  /* 0x002000050a007988 */ /* 0x0107e60008000409 */
[----:B------:R-:W-:Y:S01]  /*4280*/  LEA.HI.X.SX32 R55, R239, R4, 0x1, P4 ;  /* 0x00000004ef377211 */ /* 0x000fe200020f0eff */
[----:B-----5:R-:W-:Y:S01]  /*4290*/  STS.U16 [R10+UR9+0x400], R237 ;  /* 0x000400ed0a007988 */ /* 0x020fe20008000409 */
[----:B------:R-:W-:-:S03]  /*42a0*/  LOP3.LUT R4, R10, 0x30, RZ, 0x3c, !PT ;  /* 0x000000300a047812 */ /* 0x000fc600078e3cff */
[----:B--2---:R-:W-:Y:S01]  /*42b0*/  STS.U16 [R10+UR9+0x2400], R235 ;  /* 0x002400eb0a007988 */ /* 0x004fe20008000409 */
[----:B---3--:R-:W-:-:S03]  /*42c0*/  LOP3.LUT R5, R10, 0x20, RZ, 0x3c, !PT ;  /* 0x000000200a057812 */ /* 0x008fc600078e3cff */
[----:B------:R-:W-:Y:S04]  /*42d0*/  STS.U16 [R10+UR9+0x800], R233 ;  /* 0x000800e90a007988 */ /* 0x000fe80008000409 */
[----:B------:R-:W-:Y:S04]  /*42e0*/  STS.U16 [R10+UR9+0x2800], R231 ;  /* 0x002800e70a007988 */ /* 0x000fe80008000409 */
[----:B------:R-:W-:Y:S04]  /*42f0*/  STS.U16 [R10+UR9+0xc00], R229 ;  /* 0x000c00e50a007988 */ /* 0x000fe80008000409 */
[----:B------:R-:W-:Y:S04]  /*4300*/  STS.U16 [R10+UR9+0x2c00], R227 ;  /* 0x002c00e30a007988 */ /* 0x000fe80008000409 */
[----:B------:R2:W-:Y:S04]  /*4310*/  STS.U16 [R6+UR9+0xc80], R3 ;  /* 0x000c800306007988 */ /* 0x0005e80008000409 */
[----:B------:R-:W-:Y:S04]  /*4320*/  STS.U16 [R6+UR9+0x480], R219 ;  /* 0x000480db06007988 */ /* 0x000fe80008000409 */
[----:B------:R-:W-:Y:S01]  /*4330*/  STS.U16 [R6+UR9+0x2480], R225 ;  /* 0x002480e106007988 */ /* 0x000fe20008000409 */
[----:B--2---:R-:W-:-:S03]  /*4340*/  LOP3.LUT R3, R10, 0x40, RZ, 0x3c, !PT ;  /* 0x000000400a037812 */ /* 0x004fc600078e3cff */
[----:B------:R-:W-:Y:S04]  /*4350*/  STS.U16 [R6+UR9+0x880], R223 ;  /* 0x000880df06007988 */ /* 0x000fe80008000409 */
        /* <DEDUP_REMOVED lines=20> */
[----:B------:R-:W-:Y:S01]  /*44a0*/  STS.U16 [R4+UR9+0x2d80], R49 ;  /* 0x002d803104007988 */ /* 0x000fe20008000409 */
[----:B------:R-:W-:-:S03]  /*44b0*/  IMAD R212, R14, 0x7, RZ ;  /* 0x000000070ed47824 */ /* 0x000fc600078e02ff */
[----:B------:R2:W-:Y:S01]  /*44c0*/  STS.U16 [R3+UR9+0x600], R0 ;  /* 0x0006000003007988 */ /* 0x0005e20008000409 */
[C---:B------:R-:W-:Y:S02]  /*44d0*/  IMAD R214, R14.reuse, 0xf, RZ ;  /* 0x0000000f0ed67824 */ /* 0x040fe400078e02ff */
[C---:B------:R-:W-:Y:S01]  /*44e0*/  IMAD R216, R14.reuse, 0x17, RZ ;  /* 0x000000170ed87824 */ /* 0x040fe200078e02ff */
[----:B------:R-:W-:Y:S01]  /*44f0*/  STS.U16 [R3+UR9+0x200], R26 ;  /* 0x0002001a03007988 */ /* 0x000fe20008000409 */
[----:B------:R-:W-:Y:S01]  /*4500*/  IMAD R218, R14, 0x1f, RZ ;  /* 0x0000001f0eda7824 */ /* 0x000fe200078e02ff */
[----:B--2---:R-:W-:Y:S02]  /*4510*/  LOP3.LUT R0, R10, 0x60, RZ, 0x3c, !PT ;  /* 0x000000600a007812 */ /* 0x004fe400078e3cff */
[----:B------:R-:W-:Y:S01]  /*4520*/  STS.U16 [R3+UR9+0x2200], R24 ;  /* 0x0022001803007988 */ /* 0x000fe20008000409 */
[----:B------:R-:W-:-:S03]  /*4530*/  IMAD.WIDE R248, R212, 0x2, R250 ;  /* 0x00000002d4f87825 */ /* 0x000fc600078e02fa */
[----:B------:R-:W-:Y:S01]  /*4540*/  STS.U16 [R3+UR9+0x2600], R22 ;  /* 0x0026001603007988 */ /* 0x000fe20008000409 */
[----:B------:R-:W-:-:S03]  /*4550*/  IMAD.WIDE R206, R214, 0x2, R250 ;  /* 0x00000002d6ce7825 */ /* 0x000fc600078e02fa */
[----:B------:R-:W-:Y:S01]  /*4560*/  STS.U16 [R3+UR9+0xa00], R12 ;  /* 0x000a000c03007988 */ /* 0x000fe20008000409 */
[----:B------:R-:W-:-:S03]  /*4570*/  IMAD.WIDE R208, R216, 0x2, R250 ;  /* 0x00000002d8d07825 */ /* 0x000fc600078e02fa */
[----:B------:R-:W-:Y:S01]  /*4580*/  STS.U16 [R3+UR9+0x2a00], R20 ;  /* 0x002a001403007988 */ /* 0x000fe20008000409 */
[----:B------:R-:W-:-:S03]  /*4590*/  IMAD.WIDE R210, R218, 0x2, R250 ;  /* 0x00000002dad27825 */ /* 0x000fc600078e02fa */
[----:B------:R-:W-:Y:S04]  /*45a0*/  STS.U16 [R3+UR9+0xe00], R18 ;  /* 0x000e001203007988 */ /* 0x000fe80008000409 */
[----:B------:R-:W-:Y:S01]  /*45b0*/  STS.U16 [R3+UR9+0x2e00], R16 ;  /* 0x002e001003007988 */ /* 0x000fe20008000409 */
[----:B------:R-:W-:-:S03]  /*45c0*/  PRMT R46, RZ, 0x7610, R46 ;  /* 0x00007610ff2e7816 */ /* 0x000fc6000000002e */
[----:B------:R-:W-:Y:S01]  /*45d0*/  STS.U16 [R2+UR9+0x280], R45 ;  /* 0x0002802d02007988 */ /* 0x000fe20008000409 */
[----:B------:R-:W-:-:S03]  /*45e0*/  PRMT R44, RZ, 0x7610, R44 ;  /* 0x00007610ff2c7816 */ /* 0x000fc6000000002c */
[----:B------:R2:W-:Y:S01]  /*45f0*/  STS.U16 [R2+UR9+0x2280], R43 ;  /* 0x0022802b02007988 */ /* 0x0005e20008000409 */
[----:B------:R-:W-:-:S03]  /*4600*/  PRMT R42, RZ, 0x7610, R42 ;  /* 0x00007610ff2a7816 */ /* 0x000fc6000000002a */
[----:B------:R3:W-:Y:S01]  /*4610*/  STS.U16 [R2+UR9+0x680], R41 ;  /* 0x0006802902007988 */ /* 0x0007e20008000409 */
[----:B------:R-:W-:-:S03]  /*4620*/  PRMT R40, RZ, 0x7610, R40 ;  /* 0x00007610ff287816 */ /* 0x000fc60000000028 */
[----:B------:R4:W-:Y:S01]  /*4630*/  STS.U16 [R2+UR9+0x2680], R39 ;  /* 0x0026802702007988 */ /* 0x0009e20008000409 */
[----:B------:R-:W-:-:S03]  /*4640*/  PRMT R38, RZ, 0x7610, R38 ;  /* 0x00007610ff267816 */ /* 0x000fc60000000026 */
[----:B------:R5:W-:Y:S01]  /*4650*/  STS.U16 [R2+UR9+0xa80], R17 ;  /* 0x000a801102007988 */ /* 0x000be20008000409 */
[----:B--2---:R-:W-:-:S03]  /*4660*/  PRMT R43, RZ, 0x7610, R43 ;  /* 0x00007610ff2b7816 */ /* 0x004fc6000000002b */
[----:B------:R2:W-:Y:S01]  /*4670*/  STS.U16 [R2+UR9+0x2a80], R19 ;  /* 0x002a801302007988 */ /* 0x0005e20008000409 */
[----:B---3--:R-:W-:-:S03]  /*4680*/  PRMT R41, RZ, 0x7610, R41 ;  /* 0x00007610ff297816 */ /* 0x008fc60000000029 */
[----:B------:R3:W-:Y:S01]  /*4690*/  STS.U16 [R2+UR9+0xe80], R21 ;  /* 0x000e801502007988 */ /* 0x0007e20008000409 */
[----:B----4-:R-:W-:-:S03]  /*46a0*/  PRMT R39, RZ, 0x7610, R39 ;  /* 0x00007610ff277816 */ /* 0x010fc60000000027 */
[----:B------:R4:W-:Y:S01]  /*46b0*/  STS.U16 [R2+UR9+0x2e80], R23 ;  /* 0x002e801702007988 */ /* 0x0009e20008000409 */
[----:B-----5:R-:W-:Y:S01]  /*46c0*/  PRMT R17, RZ, 0x7610, R17 ;  /* 0x00007610ff117816 */ /* 0x020fe20000000011 */
[----:B------:R-:W-:Y:S01]  /*46d0*/  IMAD.WIDE R212, R212, 0x2, R246 ;  /* 0x00000002d4d47825 */ /* 0x000fe200078e02f6 */
[----:B--2---:R-:W-:Y:S01]  /*46e0*/  PRMT R19, RZ, 0x7610, R19 ;  /* 0x00007610ff137816 */ /* 0x004fe20000000013 */
[----:B------:R2:W-:Y:S01]  /*46f0*/  STS.U16 [R0+UR9+0x300], R25 ;  /* 0x0003001900007988 */ /* 0x0005e20008000409 */
[----:B------:R-:W-:Y:S01]  /*4700*/  PRMT R36, RZ, 0x7610, R36 ;  /* 0x00007610ff247816 */ /* 0x000fe20000000024 */
[----:B------:R-:W-:Y:S01]  /*4710*/  IMAD.WIDE R214, R214, 0x2, R246 ;  /* 0x00000002d6d67825 */ /* 0x000fe200078e02f6 */
[----:B---3--:R-:W-:Y:S01]  /*4720*/  PRMT R21, RZ, 0x7610, R21 ;  /* 0x00007610ff157816 */ /* 0x008fe20000000015 */
[----:B------:R-:W3:Y:S01]  /*4730*/  @!P5 LDG.E.U16 R17, desc[UR22][R248.64] ;  /* 0x00000016f811d981 */ /* 0x000ee2000c1e1500 */
[----:B------:R-:W-:Y:S01]  /*4740*/  PRMT R34, RZ, 0x7610, R34 ;  /* 0x00007610ff227816 */ /* 0x000fe20000000022 */
[----:B------:R-:W-:Y:S01]  /*4750*/  IMAD.WIDE R216, R216, 0x2, R246 ;  /* 0x00000002d8d87825 */ /* 0x000fe200078e02f6 */
[----:B----4-:R-:W-:Y:S01]  /*4760*/  PRMT R23, RZ, 0x7610, R23 ;  /* 0x00007610ff177816 */ /* 0x010fe20000000017 */
[----:B------:R-:W4:Y:S01]  /*4770*/  @!P6 LDG.E.U16 R43, desc[UR22][R206.64] ;  /* 0x00000016ce2be981 */ /* 0x000f22000c1e1500 */
[----:B------:R-:W-:Y:S01]  /*4780*/  PRMT R32, RZ, 0x7610, R32 ;  /* 0x00007610ff207816 */ /* 0x000fe20000000020 */
[----:B------:R-:W-:Y:S01]  /*4790*/  IMAD.WIDE R218, R218, 0x2, R246 ;  /* 0x00000002dada7825 */ /* 0x000fe200078e02f6 */
[----:B--2---:R-:W-:Y:S01]  /*47a0*/  PRMT R25, RZ, 0x7610, R25 ;  /* 0x00007610ff197816 */ /* 0x004fe20000000019 */
[----:B------:R-:W2:Y:S01]  /*47b0*/  @P3 LDG.E.U16 R39, desc[UR22][R208.64] ;  /* 0x00000016d0273981 */ /* 0x000ea2000c1e1500 */
[----:B------:R-:W-:-:S02]  /*47c0*/  PRMT R30, RZ, 0x7610, R30 ;  /* 0x00007610ff1e7816 */ /* 0x000fc4000000001e */
[----:B------:R-:W-:Y:S01]  /*47d0*/  PRMT R28, RZ, 0x7610, R28 ;  /* 0x00007610ff1c7816 */ /* 0x000fe2000000001c */
[----:B------:R-:W5:Y:S01]  /*47e0*/  @!P2 LDG.E.U16 R23, desc[UR22][R210.64] ;  /* 0x00000016d217a981 */ /* 0x000f62000c1e1500 */
[----:B------:R-:W-:Y:S02]  /*47f0*/  PRMT R26, RZ, 0x7610, R26 ;  /* 0x00007610ff1a7816 */ /* 0x000fe4000000001a */
[----:B------:R-:W-:Y:S01]  /*4800*/  PRMT R24, RZ, 0x7610, R24 ;  /* 0x00007610ff187816 */ /* 0x000fe20000000018 */
[----:B------:R-:W5:Y:S01]  /*4810*/  @!P5 LDG.E.U16 R19, desc[UR22][R212.64] ;  /* 0x00000016d413d981 */ /* 0x000f62000c1e1500 */
[----:B------:R-:W-:Y:S02]  /*4820*/  PRMT R16, RZ, 0x7610, R16 ;  /* 0x00007610ff107816 */ /* 0x000fe40000000010 */
[----:B------:R-:W-:Y:S01]  /*4830*/  PRMT R22, RZ, 0x7610, R22 ;  /* 0x00007610ff167816 */ /* 0x000fe20000000016 */
[----:B------:R-:W5:Y:S01]  /*4840*/  @!P6 LDG.E.U16 R41, desc[UR22][R214.64] ;  /* 0x00000016d629e981 */ /* 0x000f62000c1e1500 */
[----:B------:R-:W-:-:S02]  /*4850*/  PRMT R20, RZ, 0x7610, R20 ;  /* 0x00007610ff147816 */ /* 0x000fc40000000014 */
[----:B------:R-:W-:Y:S01]  /*4860*/  PRMT R18, RZ, 0x7610, R18 ;  /* 0x00007610ff127816 */ /* 0x000fe20000000012 */
[----:B------:R-:W5:Y:S01]  /*4870*/  @P3 LDG.E.U16 R25, desc[UR22][R216.64] ;  /* 0x00000016d8193981 */ /* 0x000f62000c1e1500 */
[----:B------:R-:W-:Y:S02]  /*4880*/  PRMT R222, RZ, 0x7610, R222 ;  /* 0x00007610ffde7816 */ /* 0x000fe400000000de */
[----:B------:R-:W-:Y:S01]  /*4890*/  PRMT R224, RZ, 0x7610, R224 ;  /* 0x00007610ffe07816 */ /* 0x000fe200000000e0 */
[----:B------:R-:W5:Y:S01]  /*48a0*/  @!P2 LDG.E.U16 R21, desc[UR22][R218.64] ;  /* 0x00000016da15a981 */ /* 0x000f62000c1e1500 */
[----:B------:R-:W-:Y:S02]  /*48b0*/  PRMT R226, RZ, 0x7610, R226 ;  /* 0x00007610ffe27816 */ /* 0x000fe400000000e2 */
[----:B------:R-:W-:Y:S01]  /*48c0*/  PRMT R228, RZ, 0x7610, R228 ;  /* 0x00007610ffe47816 */ /* 0x000fe200000000e4 */
[----:B------:R-:W5:Y:S01]  /*48d0*/  @P0 LDG.E.U16 R46, desc[UR22][R56.64] ;  /* 0x00000016382e0981 */ /* 0x000f62000c1e1500 */
[----:B------:R-:W-:-:S02]  /*48e0*/  PRMT R230, RZ, 0x7610, R230 ;  /* 0x00007610ffe67816 */ /* 0x000fc400000000e6 */
[----:B------:R-:W-:Y:S01]  /*48f0*/  PRMT R232, RZ, 0x7610, R232 ;  /* 0x00007610ffe87816 */ /* 0x000fe200000000e8 */
[----:B------:R-:W5:Y:S01]  /*4900*/  @P0 LDG.E.U16 R44, desc[UR22][R60.64] ;  /* 0x000000163c2c0981 */ /* 0x000f62000c1e1500 */
[----:B------:R-:W-:Y:S02]  /*4910*/  PRMT R234, RZ, 0x7610, R234 ;  /* 0x00007610ffea7816 */ /* 0x000fe400000000ea */
[----:B------:R-:W-:Y:S01]  /*4920*/  PRMT R236, RZ, 0x7610, R236 ;  /* 0x00007610ffec7816 */ /* 0x000fe200000000ec */
[----:B------:R-:W5:Y:S01]  /*4930*/  @P0 LDG.E.U16 R42, desc[UR22][R64.64] ;  /* 0x00000016402a0981 */ /* 0x000f62000c1e1500 */
        /* <DEDUP_REMOVED lines=11> */
[----:B------:R-:W5:Y:S04]  /*49f0*/  @P0 LDG.E.U16 R34, desc[UR22][R80.64] ;  /* 0x0000001650220981 */ /* 0x000f68000c1e1500 */
        /* <DEDUP_REMOVED lines=24> */
[----:B------:R-:W5:Y:S01]  /*4b80*/  @P0 LDG.E.U16 R50, desc[UR22][R54.64] ;  /* 0x0000001636320981 */ /* 0x000f62000c1e1500 */
[----:B------:R-:W-:-:S03]  /*4b90*/  LOP3.LUT R12, R10, 0x70, RZ, 0x3c, !PT ;  /* 0x000000700a0c7812 */ /* 0x000fc600078e3cff */
[----:B------:R0:W-:Y:S04]  /*4ba0*/  STS.U16 [R0+UR9+0x2f00], R13 ;  /* 0x002f000d00007988 */ /* 0x0001e80008000409 */
[----:B------:R-:W-:Y:S04]  /*4bb0*/  STS.U16 [R0+UR9+0x2300], R27 ;  /* 0x0023001b00007988 */ /* 0x000fe80008000409 */
[----:B------:R-:W-:Y:S01]  /*4bc0*/  STS.U16 [R0+UR9+0x700], R29 ;  /* 0x0007001d00007988 */ /* 0x000fe20008000409 */
[----:B0-----:R-:W-:-:S03]  /*4bd0*/  LOP3.LUT R13, R9, 0x20, RZ, 0x3c, !PT ;  /* 0x00000020090d7812 */ /* 0x001fc600078e3cff */
[----:B------:R-:W-:Y:S04]  /*4be0*/  STS.U16 [R0+UR9+0x2700], R31 ;  /* 0x0027001f00007988 */ /* 0x000fe80008000409 */
[----:B------:R-:W-:Y:S04]  /*4bf0*/  STS.U16 [R0+UR9+0xb00], R33 ;  /* 0x000b002100007988 */ /* 0x000fe80008000409 */
[----:B------:R-:W-:Y:S04]  /*4c00*/  STS.U16 [R0+UR9+0x2b00], R35 ;  /* 0x002b002300007988 */ /* 0x000fe80008000409 */
[----:B------:R-:W-:Y:S01]  /*4c10*/  STS.U16 [R0+UR9+0xf00], R37 ;  /* 0x000f002500007988 */ /* 0x000fe20008000409 */
[----:B------:R-:W-:Y:S01]  /*4c20*/  UIADD3 UR4, UPT, UPT, UR9, 0x4000, URZ ;  /* 0x0000400009047890 */ /* 0x000fe2000fffe0ff */
[----:B------:R-:W-:-:S02]  /*4c30*/  ISETP.NE.U32.AND P0, PT, RZ, UR6, PT ;  /* 0x00000006ff007c0c */ /* 0x000fc4000bf05070 */
[----:B------:R-:W-:Y:S01]  /*4c40*/  STL.64 [R1], R248 ;  /* 0x000000f801007387 */ /* 0x000fe20000100a00 */
[----:B------:R-:W-:Y:S01]  /*4c50*/  USHF.R.U32.HI UR4, URZ, 0x4, UR4 ;  /* 0x00000004ff047899 */ /* 0x000fe20008011604 */
[----:B------:R-:W-:-:S03]  /*4c60*/  ISETP.LT.OR P2, PT, R7, 0x20, P0 ;  /* 0x000000200700780c */ /* 0x000fc60000741670 */
[----:B------:R-:W-:-:S04]  /*4c70*/  USGXT.U32 UR16, UR4, 0xe ;  /* 0x0000000e0410789a */ /* 0x000fc80008000000 */
[----:B------:R-:W-:Y:S01]  /*4c80*/  UIADD3 UR18, UP1, UPT, UR16, 0x1000080, URZ ;  /* 0x0100008010127890 */ /* 0x000fe2000ff3e0ff */
[----:B------:R-:W-:-:S03]  /*4c90*/  UMOV UR4, URZ ;  /* 0x000000ff00047c82 */ /* 0x000fc60008000000 */
[----:B------:R-:W-:Y:S01]  /*4ca0*/  UIADD3.X UR19, UPT, UPT, UR4, 0x40004040, URZ, UP1, !UPT ;  /* 0x4000404004137890 */ /* 0x000fe20008ffe4ff */
[----:B---3--:R-:W-:Y:S04]  /*4cb0*/  STS.U16 [R12+UR9+0x380], R17 ;  /* 0x000380110c007988 */ /* 0x008fe80008000409 */
[----:B----4-:R-:W-:Y:S04]  /*4cc0*/  STS.U16 [R12+UR9+0x780], R43 ;  /* 0x0007802b0c007988 */ /* 0x010fe80008000409 */
[----:B--2---:R-:W-:Y:S04]  /*4cd0*/  STS.U16 [R12+UR9+0xb80], R39 ;  /* 0x000b80270c007988 */ /* 0x004fe80008000409 */
[----:B-----5:R-:W-:Y:S04]  /*4ce0*/  STS.U16 [R12+UR9+0xf80], R23 ;  /* 0x000f80170c007988 */ /* 0x020fe80008000409 */
        /* <DEDUP_REMOVED lines=35> */
[----:B------:R2:W-:Y:S01]  /*4f20*/  STS.U16 [R13+UR9+0x9f00], R50 ;  /* 0x009f00320d007988 */ /* 0x0005e20008000409 */
[----:B-1----:R1:W-:Y:S06]  /*4f30*/  MEMBAR.ALL.CTA ;  /* 0x0000000000007992 */ /* 0x0023ec0000008000 */
[----:B-1----:R-:W1:Y:S01]  /*4f40*/  FENCE.VIEW.ASYNC.S ;  /* 0x00000000000073c6 */ /* 0x002e620000000000 */
[----:B0-----:R-:W-:-:S04]  /*4f50*/  SHF.R.S32.HI R16, RZ, 0x1f, R7 ;  /* 0x0000001fff107819 */ /* 0x001fc80000011407 */
[----:B------:R-:W-:-:S04]  /*4f60*/  LEA.HI R16, R16, R7, RZ, 0x5 ;  /* 0x0000000710107211 */ /* 0x000fc800078f28ff */
[----:B------:R-:W-:-:S04]  /*4f70*/  SHF.R.S32.HI R16, RZ, 0x5, R16 ;  /* 0x00000005ff107819 */ /* 0x000fc80000011410 */
[----:B------:R-:W-:-:S05]  /*4f80*/  VIMNMX R16, PT, PT, R16, 0x1, !PT ;  /* 0x0000000110107848 */ /* 0x000fca0007fe0100 */
[----:B------:R-:W-:Y:S01]  /*4f90*/  VIADD R16, R16, 0xffffffff ;  /* 0xffffffff10107836 */ /* 0x000fe20000000000 */
[----:B-1----:R-:W-:Y:S04]  /*4fa0*/  BAR.SYNC.DEFER_BLOCKING 0x0 ;  /* 0x0000000000007b1d */ /* 0x002fe80000010000 */
[----:B------:R-:W-:Y:S02]  /*4fb0*/  ISETP.NE.U32.AND P3, PT, R16, RZ, PT ;  /* 0x000000ff1000720c */ /* 0x000fe40003f65070 */
[----:B--2---:R-:W-:Y:S11]  /*4fc0*/  @P2 BRA `(.L_x_6) ;  /* 0x0000000000902947 */ /* 0x004ff60003800000 */
[----:B------:R-:W-:Y:S02]  /*4fd0*/  USHF.R.U32.HI UR14, URZ, 0x4, UR9 ;  /* 0x00000004ff0e7899 */ /* 0x000fe40008011609 */
[----:B------:R-:W-:Y:S02]  /*4fe0*/  UIADD3 UR5, UPT, UPT, UR9, 0x8000, URZ ;  /* 0x0000800009057890 */ /* 0x000fe4000fffe0ff */
[----:B------:R-:W-:Y:S02]  /*4ff0*/  USGXT.U32 UR14, UR14, 0xe ;  /* 0x0000000e0e0e789a */ /* 0x000fe40008000000 */
[----:B------:R-:W-:Y:S02]  /*5000*/  USHF.R.U32.HI UR5, URZ, 0x4, UR5 ;  /* 0x00000004ff057899 */ /* 0x000fe40008011605 */
[----:B------:R-:W-:Y:S01]  /*5010*/  UIADD3 UR26, UP1, UPT, UR14, 0x1000080, URZ ;  /* 0x010000800e1a7890 */ /* 0x000fe2000ff3e0ff */
[----:B------:R-:W-:Y:S01]  /*5020*/  UMOV UR4, URZ ;  /* 0x000000ff00047c82 */ /* 0x000fe20008000000 */
[----:B------:R-:W-:-:S02]  /*5030*/  USGXT.U32 UR6, UR5, 0xe ;  /* 0x0000000e0506789a */ /* 0x000fc40008000000 */
[----:B------:R-:W-:Y:S01]  /*5040*/  UIADD3.X UR27, UPT, UPT, UR4, 0x40004040, URZ, UP1, !UPT ;  /* 0x40004040041b7890 */ /* 0x000fe20008ffe4ff */
[----:B------:R-:W-:Y:S01]  /*5050*/  UMOV UR12, 0xfffffffe ;  /* 0xfffffffe000c7882 */ /* 0x000fe20000000000 */
[----:B------:R-:W-:Y:S01]  /*5060*/  UMOV UR13, 0x7fffbfdf ;  /* 0x7fffbfdf000d7882 */ /* 0x000fe20000000000 */
[----:B------:R-:W-:Y:S01]  /*5070*/  UMOV UR7, URZ ;  /* 0x000000ff00077c82 */ /* 0x000fe20008000000 */
[----:B------:R-:W-:Y:S02]  /*5080*/  ULOP3.LUT UR14, UR14, 0x1000000, URZ, 0xfc, !UPT ;  /* 0x010000000e0e7892 */ /* 0x000fe4000f8efcff */
[----:B------:R-:W-:Y:S02]  /*5090*/  UIADD3.64 UR12, UPT, UPT, UR6, -UR12, URZ ;  /* 0x8000000c060c7297 */ /* 0x000fe4000fffe0ff */
[----:B------:R-:W-:Y:S02]  /*50a0*/  UIADD3 UR17, UPT, UPT, UR8, 0x80, URZ ;  /* 0x0000008008117890 */ /* 0x000fe4000fffe0ff */
[----:B------:R-:W-:-:S02]  /*50b0*/  UIADD3.64 UR20, UPT, UPT, UR26, 0x180, URZ ;  /* 0x000001801a147897 */ /* 0x000fc4000fffe0ff */
[----:B------:R-:W-:Y:S02]  /*50c0*/  UIADD3 UR34, UPT, UPT, UR8, 0x80, URZ ;  /* 0x0000008008227890 */ /* 0x000fe4000fffe0ff */
[----:B------:R-:W-:Y:S01]  /*50d0*/  UIADD3.64 UR24, UPT, UPT, UR26, 0x200, URZ ;  /* 0x000002001a187897 */ /* 0x000fe2000fffe0ff */
[----:B------:R-:W-:Y:S01]  /*50e0*/  UMOV UR28, 0x0 ;  /* 0x00000000001c7882 */ /* 0x000fe20000000000 */
[----:B------:R-:W-:Y:S01]  /*50f0*/  UMOV UR29, 0x8208490 ;  /* 0x08208490001d7882 */ /* 0x000fe20000000000 */
[----:B------:R-:W-:Y:S01]  /*5100*/  UMOV UR7, 0x80004020 ;  /* 0x8000402000077882 */ /* 0x000fe20000000000 */
[----:B------:R-:W-:Y:S01]  /*5110*/  UMOV UR15, 0x40004040 ;  /* 0x40004040000f7882 */ /* 0x000fe20000000000 */
[----:B------:R-:W-:Y:S01]  /*5120*/  UMOV UR30, 0x0 ;  /* 0x00000000001e7882 */ /* 0x000fe20000000000 */
[----:B------:R-:W-:Y:S01]  /*5130*/  UMOV UR31, 0x8208490 ;  /* 0x08208490001f7882 */ /* 0x000fe20000000000 */
[----:B------:R-:W-:Y:S01]  /*5140*/  UMOV UR32, 0x0 ;  /* 0x0000000000207882 */ /* 0x000fe20000000000 */
[----:B------:R-:W-:Y:S01]  /*5150*/  UMOV UR33, 0x8208490 ;  /* 0x0820849000217882 */ /* 0x000fe20000000000 */
[----:B------:R-:W-:Y:S01]  /*5160*/  UMOV UR4, UR11 ;  /* 0x0000000b00047c82 */ /* 0x000fe20008000000 */
[----:B------:R-:W-:Y:S01]  /*5170*/  UMOV UR5, URZ ;  /* 0x000000ff00057c82 */ /* 0x000fe20008000000 */
[----:B------:R0:W-:Y:S01]  /*5180*/  UTCHMMA gdesc[UR14], gdesc[UR6], tmem[UR8], tmem[UR28], idesc[UR29], !UPT ;  /* 0x00ff1c060e0075ea */ /* 0x0001e2000f800008 */
[----:B------:R-:W-:Y:S01]  /*5190*/  UMOV UR36, 0x0 ;  /* 0x0000000000247882 */ /* 0x000fe20000000000 */
[----:B------:R-:W-:Y:S01]  /*51a0*/  UMOV UR37, 0x8208490 ;  /* 0x0820849000257882 */ /* 0x000fe20000000000 */
[----:B------:R0:W-:Y:S01]  /*51b0*/  UTCHMMA gdesc[UR26], gdesc[UR12], tmem[UR8], tmem[UR30], idesc[UR31], UPT ;  /* 0x00ff1e0c1a0075ea */ /* 0x0001e2000b800008 */
[----:B------:R-:W-:Y:S01]  /*51c0*/  UMOV UR4, UR4 ;  /* 0x0000000400047c82 */ /* 0x000fe20008000000 */
[----:B------:R0:W-:Y:S01]  /*51d0*/  UTCHMMA gdesc[UR20], gdesc[UR6], tmem[UR17], tmem[UR32], idesc[UR33], !UPT ;  /* 0x00ff2006140075ea */ /* 0x0001e2000f800011 */
[----:B------:R0:W-:Y:S01]  /*51e0*/  UTCHMMA gdesc[UR24], gdesc[UR12], tmem[UR34], tmem[UR36], idesc[UR37], UPT ;  /* 0x00ff240c180075ea */ /* 0x0001e2000b800022 */
[----:B------:R0:W-:Y:S01]  /*51f0*/  UTCBAR [UR4], URZ ;  /* 0x000000ff040073e9 */ /* 0x0001e200080000ff */
[----:B------:R-:W-:Y:S01]  /*5200*/  NOP ;  /* 0x0000000000007918 */ /* 0x000fe20000000000 */
.L_x_6:
[----:B0-----:R-:W-:Y:S01]  /*5210*/  UMOV UR4, URZ ;  /* 0x000000ff00047c82 */ /* 0x001fe20008000000 */
[----:B------:R-:W-:Y:S02]  /*5220*/  IMAD.SHL.U32 R14, R14, 0x20, RZ ;  /* 0x000000200e0e7824 */ /* 0x000fe400078e00ff */
[----:B------:R-:W-:Y:S01]  /*5230*/  IMAD.SHL.U32 R15, R15, 0x20, RZ ;  /* 0x000000200f0f7824 */ /* 0x000fe200078e00ff */
[----:B------:R-:W-:Y:S06]  /*5240*/  @!P3 BRA `(.L_x_7) ;  /* 0x00000020001cb947 */ /* 0x000fec0003800000 */
[----:B------:R-:W-:Y:S01]  /*5250*/  UIADD3 UR5, UPT, UPT, UR9, 0xa000, URZ ;  /* 0x0000a00009057890 */ /* 0x000fe2000fffe0ff */
[----:B------:R-:W-:Y:S01]  /*5260*/  UMOV UR14, 0xfffffffe ;  /* 0xfffffffe000e7882 */ /* 0x000fe20000000000 */
[----:B------:R-:W-:Y:S02]  /*5270*/  UMOV UR15, 0x7fffbfdf ;  /* 0x7fffbfdf000f7882 */ /* 0x000fe40000000000 */
[----:B------:R-:W-:Y:S01]  /*5280*/  USHF.R.U32.HI UR5, URZ, 0x4, UR5 ;  /* 0x00000004ff057899 */ /* 0x000fe20008011605 */
[----:B------:R-:W-:Y:S01]  /*5290*/  UMOV UR7, URZ ;  /* 0x000000ff00077c82 */ /* 0x000fe20008000000 */
[----:B------:R-:W-:Y:S02]  /*52a0*/  ULOP3.LUT UR16, UR16, 0x1000000, URZ, 0xfc, !UPT ;  /* 0x0100000010107892 */ /* 0x000fe4000f8efcff */
[----:B------:R-:W-:Y:S02]  /*52b0*/  USGXT.U32 UR6, UR5, 0xe ;  /* 0x0000000e0506789a */ /* 0x000fe40008000000 */
[----:B------:R-:W-:-:S02]  /*52c0*/  UIADD3.64 UR26, UPT, UPT, UR18, 0x180, URZ ;  /* 0x00000180121a7897 */ /* 0x000fc4000fffe0ff */
[----:B------:R-:W-:Y:S02]  /*52d0*/  UIADD3.64 UR28, UPT, UPT, UR18, 0x200, URZ ;  /* 0x00000200121c7897 */ /* 0x000fe4000fffe0ff */
[----:B------:R-:W-:Y:S01]  /*52e0*/  UIADD3.64 UR14, UPT, UPT, UR6, -UR14, URZ ;  /* 0x8000000e060e7297 */ /* 0x000fe2000fffe0ff */
[----:B------:R-:W-:Y:S01]  /*52f0*/  UMOV UR24, 0x1 ;  /* 0x0000000100187882 */ /* 0x000fe20000000000 */
[----:B------:R-:W-:Y:S01]  /*5300*/  UMOV UR5, URZ ;  /* 0x000000ff00057c82 */ /* 0x000fe20008000000 */
[----:B------:R-:W-:Y:S01]  /*5310*/  UMOV UR12, UR6 ;  /* 0x00000006000c7c82 */ /* 0x000fe20008000000 */
[----:B------:R-:W-:-:S08]  /*5320*/  UMOV UR13, 0x80004020 ;  /* 0x80004020000d7882 */ /* 0x000fd00000000000 */
.L_x_10:
[----:B------:R-:W-:Y:S01]  /*5330*/  USHF.L.U32 UR4, UR4, 0x1f, URZ ;  /* 0x0000001f04047899 */ /* 0x000fe200080006ff */
[----:B------:R-:W-:-:S04]  /*5340*/  IMAD.WIDE R152, R14, 0x2, R152 ;  /* 0x000000020e987825 */ /* 0x000fc800078e0298 */
[----:B------:R-:W-:-:S04]  /*5350*/  IMAD.WIDE R150, R14, 0x2, R150 ;  /* 0x000000020e967825 */ /* 0x000fc800078e0296 */
[----:B------:R-:W-:-:S04]  /*5360*/  IMAD.U32 R17, RZ, RZ, UR4 ;  /* 0x00000004ff117e24 */ /* 0x000fc8000f8e00ff */
[----:B------:R-:W0:Y:S02]  /*5370*/  SYNCS.PHASECHK.TRANS64.TRYWAIT P2, [UR11], R17 ;  /* 0x00000011ff0075a7 */ /* 0x000e24000804110b */
[----:B0----5:R-:W-:Y:S05]  /*5380*/  @!P2 BRA `(.L_x_8) ;  /* 0x000000940078a947 */ /* 0x021fea0003800000 */
.L_x_16:
[----:B------:R0:W-:Y:S04]  /*5390*/  STL.64 [R1+0xb0], R60 ;  /* 0x0000b03c01007387 */ /* 0x0001e80000100a00 */
[----:B0-----:R-:W2:Y:S04]  /*53a0*/  LDL.LU.64 R60, [R1+0x40] ;  /* 0x00004000013c7983 */ /* 0x001ea80000300a00 */
[----:B------:R0:W-:Y:S04]  /*53b0*/  STL.64 [R1+0xa8], R58 ;  /* 0x0000a83a01007387 */ /* 0x0001e80000100a00 */
[----:B0-----:R-:W3:Y:S04]  /*53c0*/  LDL.LU.64 R58, [R1+0x48] ;  /* 0x00004800013a7983 */ /* 0x001ee80000300a00 */
[----:B------:R0:W-:Y:S04]  /*53d0*/  STL.64 [R1+0xa0], R56 ;  /* 0x0000a03801007387 */ /* 0x0001e80000100a00 */
[----:B0-----:R-:W4:Y:S04]  /*53e0*/  LDL.LU.64 R56, [R1+0x50] ;  /* 0x0000500001387983 */ /* 0x001f280000300a00 */
[----:B------:R0:W-:Y:S04]  /*53f0*/  STL.64 [R1+0x98], R54 ;  /* 0x0000983601007387 */ /* 0x0001e80000100a00 */
[----:B0-----:R-:W4:Y:S04]  /*5400*/  LDL.LU.64 R54, [R1+0x58] ;  /* 0x0000580001367983 */ /* 0x001f280000300a00 */
[----:B------:R0:W-:Y:S04]  /*5410*/  STL.64 [R1+0x90], R8 ;  /* 0x0000900801007387 */ /* 0x0001e80000100a00 */
[----:B0-----:R-:W4:Y:S04]  /*5420*/  LDL.LU.64 R8, [R1+0x60] ;  /* 0x0000600001087983 */ /* 0x001f280000300a00 */
[----:B------:R0:W-:Y:S04]  /*5430*/  STL.64 [R1+0x88], R2 ;  /* 0x0000880201007387 */ /* 0x0001e80000100a00 */
[----:B0-----:R-:W4:Y:S04]  /*5440*/  LDL.LU.64 R2, [R1+0x68] ;  /* 0x0000680001027983 */ /* 0x001f280000300a00 */
[----:B------:R0:W-:Y:S04]  /*5450*/  STL.64 [R1+0x80], R12 ;  /* 0x0000800c01007387 */ /* 0x0001e80000100a00 */
[----:B0-----:R-:W4:Y:S01]  /*5460*/  LDL.LU.64 R12, [R1+0x70] ;  /* 0x00007000010c7983 */ /* 0x001f220000300a00 */
[C---:B------:R-:W-:Y:S01]  /*5470*/  ISETP.GT.AND P2, PT, R11.reuse, 0x3, PT ;  /* 0x000000030b00780c */ /* 0x040fe20003f44270 */
[C---:B------:R-:W-:Y:S01]  /*5480*/  IMAD.WIDE R132, R14.reuse, 0x2, R132 ;  /* 0x000000020e847825 */ /* 0x040fe200078e0284 */
[C---:B------:R-:W-:Y:S01]  /*5490*/  ISETP.GT.AND P5, PT, R11.reuse, 0x2, PT ;  /* 0x000000020b00780c */ /* 0x040fe20003fa4270 */
[----:B------:R-:W-:Y:S01]  /*54a0*/  STL.64 [R1+0x78], R196 ;  /* 0x000078c401007387 */ /* 0x000fe20000100a00 */
[C---:B------:R-:W-:Y:S01]  /*54b0*/  ISETP.GT.AND P4, PT, R11.reuse, 0x1, PT ;  /* 0x000000010b00780c */ /* 0x040fe20003f84270 */
[----:B------:R-:W-:Y:S01]  /*54c0*/  IMAD.WIDE R130, R14, 0x2, R130 ;  /* 0x000000020e827825 */ /* 0x000fe200078e0282 */
[----:B------:R-:W-:-:S02]  /*54d0*/  ISETP.GT.AND P3, PT, R11, RZ, PT ;  /* 0x000000ff0b00720c */ /* 0x000fc40003f64270 */
[----:B------:R-:W-:Y:S01]  /*54e0*/  PRMT R222, RZ, 0x7610, R222 ;  /* 0x00007610ffde7816 */ /* 0x000fe200000000de */
[C---:B------:R-:W-:Y:S01]  /*54f0*/  IMAD.WIDE R136, R14.reuse, 0x2, R136 ;  /* 0x000000020e887825 */ /* 0x040fe200078e0288 */
[----:B------:R-:W-:Y:S02]  /*5500*/  PRMT R36, RZ, 0x7610, R36 ;  /* 0x00007610ff247816 */ /* 0x000fe40000000024 */
[----:B------:R-:W-:Y:S01]  /*5510*/  PRMT R34, RZ, 0x7610, R34 ;  /* 0x00007610ff227816 */ /* 0x000fe20000000022 */
[C---:B------:R-:W-:Y:S01]  /*5520*/  IMAD.WIDE R134, R14.reuse, 0x2, R134 ;  /* 0x000000020e867825 */ /* 0x040fe200078e0286 */
[----:B------:R-:W-:Y:S02]  /*5530*/  PRMT R249, RZ, 0x7610, R249 ;  /* 0x00007610fff97816 */ /* 0x000fe400000000f9 */
[----:B------:R-:W-:Y:S01]  /*5540*/  PRMT R247, RZ, 0x7610, R247 ;  /* 0x00007610fff77816 */ /* 0x000fe200000000f7 */
[----:B------:R-:W-:Y:S01]  /*5550*/  IMAD.WIDE R120, R14, 0x2, R120 ;  /* 0x000000020e787825 */ /* 0x000fe200078e0278 */
[----:B------:R-:W-:-:S02]  /*5560*/  PRMT R245, RZ, 0x7610, R245 ;  /* 0x00007610fff57816 */ /* 0x000fc400000000f5 */
[----:B------:R-:W-:Y:S01]  /*5570*/  PRMT R243, RZ, 0x7610, R243 ;  /* 0x00007610fff37816 */ /* 0x000fe200000000f3 */
[----:B------:R-:W-:Y:S01]  /*5580*/  IMAD.WIDE R118, R14, 0x2, R118 ;  /* 0x000000020e767825 */ /* 0x000fe200078e0276 */
[----:B------:R-:W-:-:S03]  /*5590*/  ISETP.GT.AND P6, PT, R11, 0x8, PT ;  /* 0x000000080b00780c */ /* 0x000fc60003fc4270 */
[----:B------:R-:W-:-:S04]  /*55a0*/  IMAD.WIDE R144, R14, 0x2, R144 ;  /* 0x000000020e907825 */ /* 0x000fc800078e0290 */
        /* <DEDUP_REMOVED lines=9> */
[----:B--2---:R-:W-:-:S05]  /*5640*/  IMAD.WIDE R60, R14, 0x2, R60 ;  /* 0x000000020e3c7825 */ /* 0x004fca00078e023c */
[----:B------:R0:W-:Y:S04]  /*5650*/  STL.64 [R1+0x40], R60 ;  /* 0x0000403c01007387 */ /* 0x0001e80000100a00 */
[----:B------:R1:W2:Y:S01]  /*5660*/  @P2 LDG.E.U16 R222, desc[UR22][R60.64] ;  /* 0x000000163cde2981 */ /* 0x0002a2000c1e1500 */
[----:B---3--:R-:W-:-:S05]  /*5670*/  IMAD.WIDE R58, R14, 0x2, R58 ;  /* 0x000000020e3a7825 */ /* 0x008fca00078e023a */
[----:B------:R3:W-:Y:S04]  /*5680*/  STL.64 [R1+0x48], R58 ;  /* 0x0000483a01007387 */ /* 0x0007e80000100a00 */
[----:B------:R0:W2:Y:S01]  /*5690*/  @P5 LDG.E.U16 R36, desc[UR22][R58.64] ;  /* 0x000000163a245981 */ /* 0x0000a2000c1e1500 */
[----:B----4-:R-:W-:-:S05]  /*56a0*/  IMAD.WIDE R56, R14, 0x2, R56 ;  /* 0x000000020e387825 */ /* 0x010fca00078e0238 */
[----:B------:R4:W-:Y:S04]  /*56b0*/  STL.64 [R1+0x50], R56 ;  /* 0x0000503801007387 */ /* 0x0009e80000100a00 */
[----:B------:R0:W2:Y:S01]  /*56c0*/  @P5 LDG.E.U16 R34, desc[UR22][R56.64] ;  /* 0x0000001638225981 */ /* 0x0000a2000c1e1500 */
[----:B------:R-:W-:-:S05]  /*56d0*/  IMAD.WIDE R54, R14, 0x2, R54 ;  /* 0x000000020e367825 */ /* 0x000fca00078e0236 */
        /* <DEDUP_REMOVED lines=10> */
[----:B0-----:R-:W2:Y:S04]  /*5780*/  LDL.LU.64 R60, [R1+0x38] ;  /* 0x00003800013c7983 */ /* 0x001ea80000300a00 */
[----:B---3--:R-:W3:Y:S04]  /*5790*/  LDL.LU.64 R58, [R1+0x30] ;  /* 0x00003000013a7983 */ /* 0x008ee80000300a00 */
[----:B----4-:R-:W4:Y:S04]  /*57a0*/  LDL.LU.64 R56, [R1+0x28] ;  /* 0x0000280001387983 */ /* 0x010f280000300a00 */
[----:B------:R-:W4:Y:S04]  /*57b0*/  LDL.LU.64 R54, [R1+0x20] ;  /* 0x0000200001367983 */ /* 0x000f280000300a00 */
[----:B------:R-:W4:Y:S04]  /*57c0*/  LDL.LU.64 R8, [R1+0x18] ;  /* 0x0000180001087983 */ /* 0x000f280000300a00 */
[----:B------:R0:W4:Y:S04]  /*57d0*/  @P3 LDG.E.U16 R243, desc[UR22][R12.64] ;  /* 0x000000160cf33981 */ /* 0x000128000c1e1500 */
[----:B------:R-:W4:Y:S04]  /*57e0*/  LDL.LU.64 R2, [R1+0x10] ;  /* 0x0000100001027983 */ /* 0x000f280000300a00 */
[----:B-1----:R-:W0:Y:S04]  /*57f0*/  LDL.LU.64 R12, [R1+0x8] ;  /* 0x00000800010c7983 */ /* 0x002e280000300a00 */
[----:B------:R-:W4:Y:S01]  /*5800*/  LDL.LU.64 R196, [R1] ;  /* 0x0000000001c47983 */ /* 0x000f220000300a00 */
[----:B------:R-:W-:-:S02]  /*5810*/  ISETP.GT.AND P3, PT, R11, 0x9, PT ;  /* 0x000000090b00780c */ /* 0x000fc40003f64270 */
[----:B------:R-:W-:Y:S02]  /*5820*/  ISETP.GT.AND P5, PT, R11, 0x11, PT ;  /* 0x000000110b00780c */ /* 0x000fe40003fa4270 */
[----:B------:R-:W-:Y:S02]  /*5830*/  PRMT R40, RZ, 0x7610, R40 ;  /* 0x00007610ff287816 */ /* 0x000fe40000000028 */
[----:B------:R-:W-:Y:S02]  /*5840*/  PRMT R42, RZ, 0x7610, R42 ;  /* 0x00007610ff2a7816 */ /* 0x000fe4000000002a */
[----:B------:R-:W-:Y:S02]  /*5850*/  PRMT R48, RZ, 0x7610, R48 ;  /* 0x00007610ff307816 */ /* 0x000fe40000000030 */
[----:B------:R-:W-:-:S03]  /*5860*/  PRMT R50, RZ, 0x7610, R50 ;  /* 0x00007610ff327816 */ /* 0x000fc60000000032 */
[----:B------:R-:W4:Y:S01]  /*5870*/  @P3 LDG.E.U16 R40, desc[UR22][R130.64] ;  /* 0x0000001682283981 */ /* 0x000f22000c1e1500 */
[----:B------:R-:W-:-:S03]  /*5880*/  PRMT R251, RZ, 0x7610, R251 ;  /* 0x00007610fffb7816 */ /* 0x000fc600000000fb */
[----:B------:R-:W4:Y:S01]  /*5890*/  @P3 LDG.E.U16 R42, desc[UR22][R132.64] ;  /* 0x00000016842a3981 */ /* 0x000f22000c1e1500 */
[C---:B------:R-:W-:Y:S02]  /*58a0*/  ISETP.GT.AND P3, PT, R11.reuse, 0xa, PT ;  /* 0x0000000a0b00780c */ /* 0x040fe40003f64270 */
[----:B------:R-:W-:Y:S01]  /*58b0*/  PRMT R38, RZ, 0x7610, R38 ;  /* 0x00007610ff267816 */ /* 0x000fe20000000026 */
[----:B------:R-:W4:Y:S04]  /*58c0*/  @P5 LDG.E.U16 R48, desc[UR22][R134.64] ;  /* 0x0000001686305981 */ /* 0x000f28000c1e1500 */
[----:B------:R-:W4:Y:S01]  /*58d0*/  @P5 LDG.E.U16 R50, desc[UR22][R136.64] ;  /* 0x0000001688325981 */ /* 0x000f22000c1e1500 */
[----:B------:R-:W-:Y:S02]  /*58e0*/  ISETP.GT.AND P5, PT, R11, 0x12, PT ;  /* 0x000000120b00780c */ /* 0x000fe40003fa4270 */
[----:B------:R-:W-:Y:S01]  /*58f0*/  PRMT R224, RZ, 0x7610, R224 ;  /* 0x00007610ffe07816 */ /* 0x000fe200000000e0 */
[----:B------:R-:W4:Y:S01]  /*5900*/  @P6 LDG.E.U16 R251, desc[UR22][R118.64] ;  /* 0x0000001676fb6981 */ /* 0x000f22000c1e1500 */
[----:B------:R-:W-:-:S02]  /*5910*/  PRMT R230, RZ, 0x7610, R230 ;  /* 0x00007610ffe67816 */ /* 0x000fc400000000e6 */
[C---:B------:R-:W-:Y:S01]  /*5920*/  ISETP.GT.AND P4, PT, R11.reuse, 0x10, PT ;  /* 0x000000100b00780c */ /* 0x040fe20003f84270 */
[----:B------:R-:W4:Y:S01]  /*5930*/  @P6 LDG.E.U16 R38, desc[UR22][R120.64] ;  /* 0x0000001678266981 */ /* 0x000f22000c1e1500 */
[----:B------:R-:W-:Y:S02]  /*5940*/  ISETP.GT.AND P6, PT, R11, 0x18, PT ;  /* 0x000000180b00780c */ /* 0x000fe40003fc4270 */
[----:B------:R-:W-:Y:S01]  /*5950*/  PRMT R232, RZ, 0x7610, R232 ;  /* 0x00007610ffe87816 */ /* 0x000fe200000000e8 */
[----:B------:R-:W4:Y:S01]  /*5960*/  @P3 LDG.E.U16 R224, desc[UR22][R142.64] ;  /* 0x000000168ee03981 */ /* 0x000f22000c1e1500 */
[----:B------:R-:W-:-:S03]  /*5970*/  PRMT R234, RZ, 0x7610, R234 ;  /* 0x00007610ffea7816 */ /* 0x000fc600000000ea */
[----:B------:R-:W4:Y:S01]  /*5980*/  @P3 LDG.E.U16 R230, desc[UR22][R144.64] ;  /* 0x0000001690e63981 */ /* 0x000f22000c1e1500 */
[C---:B------:R-:W-:Y:S02]  /*5990*/  ISETP.GT.AND P3, PT, R11.reuse, 0x4, PT ;  /* 0x000000040b00780c */ /* 0x040fe40003f64270 */
[----:B------:R-:W-:Y:S01]  /*59a0*/  PRMT R44, RZ, 0x7610, R44 ;  /* 0x00007610ff2c7816 */ /* 0x000fe2000000002c */
[----:B------:R-:W4:Y:S01]  /*59b0*/  @P5 LDG.E.U16 R232, desc[UR22][R146.64] ;  /* 0x0000001692e85981 */ /* 0x000f22000c1e1500 */
[----:B------:R-:W-:Y:S02]  /*59c0*/  PRMT R46, RZ, 0x7610, R46 ;  /* 0x00007610ff2e7816 */ /* 0x000fe4000000002e */
[----:B------:R-:W-:Y:S01]  /*59d0*/  PRMT R52, RZ, 0x7610, R52 ;  /* 0x00007610ff347816 */ /* 0x000fe20000000034 */
[----:B------:R-:W4:Y:S01]  /*59e0*/  @P5 LDG.E.U16 R234, desc[UR22][R148.64] ;  /* 0x0000001694ea5981 */ /* 0x000f22000c1e1500 */
[----:B------:R-:W-:Y:S02]  /*59f0*/  PRMT R220, RZ, 0x7610, R220 ;  /* 0x00007610ffdc7816 */ /* 0x000fe400000000dc */
[----:B------:R-:W-:Y:S01]  /*5a00*/  ISETP.GT.AND P5, PT, R11, 0x5, PT ;  /* 0x000000050b00780c */ /* 0x000fe20003fa4270 */
[----:B------:R-:W4:Y:S01]  /*5a10*/  @P4 LDG.E.U16 R44, desc[UR22][R122.64] ;  /* 0x000000167a2c4981 */ /* 0x000f22000c1e1500 */
[----:B------:R-:W-:-:S02]  /*5a20*/  PRMT R17, RZ, 0x7610, R17 ;  /* 0x00007610ff117816 */ /* 0x000fc40000000011 */
[----:B------:R-:W-:Y:S01]  /*5a30*/  PRMT R18, RZ, 0x7610, R18 ;  /* 0x00007610ff127816 */ /* 0x000fe20000000012 */
[----:B------:R-:W4:Y:S01]  /*5a40*/  @P4 LDG.E.U16 R46, desc[UR22][R124.64] ;  /* 0x000000167c2e4981 */ /* 0x000f22000c1e1500 */
[----:B------:R-:W-:Y:S02]  /*5a50*/  ISETP.GT.AND P4, PT, R11, 0x19, PT ;  /* 0x000000190b00780c */ /* 0x000fe40003f84270 */
[----:B------:R-:W-:Y:S01]  /*5a60*/  PRMT R20, RZ, 0x7610, R20 ;  /* 0x00007610ff147816 */ /* 0x000fe20000000014 */
[----:B------:R-:W4:Y:S01]  /*5a70*/  @P6 LDG.E.U16 R52, desc[UR22][R126.64] ;  /* 0x000000167e346981 */ /* 0x000f22000c1e1500 */
[----:B------:R-:W-:-:S03]  /*5a80*/  PRMT R19, RZ, 0x7610, R19 ;  /* 0x00007610ff137816 */ /* 0x000fc60000000013 */
[----:B------:R-:W4:Y:S01]  /*5a90*/  @P6 LDG.E.U16 R220, desc[UR22][R128.64] ;  /* 0x0000001680dc6981 */ /* 0x000f22000c1e1500 */
[----:B------:R-:W-:Y:S02]  /*5aa0*/  ISETP.GT.AND P6, PT, R11, 0x1a, PT ;  /* 0x0000001a0b00780c */ /* 0x000fe40003fc4270 */
[----:B------:R-:W-:Y:S02]  /*5ab0*/  PRMT R21, RZ, 0x7610, R21 ;  /* 0x00007610ff157816 */ /* 0x000fe40000000015 */
[----:B------:R-:W-:Y:S02]  /*5ac0*/  PRMT R226, RZ, 0x7610, R226 ;  /* 0x00007610ffe27816 */ /* 0x000fe400000000e2 */
[----:B------:R-:W-:Y:S02]  /*5ad0*/  PRMT R228, RZ, 0x7610, R228 ;  /* 0x00007610ffe47816 */ /* 0x000fe400000000e4 */
[----:B------:R-:W-:Y:S02]  /*5ae0*/  PRMT R236, RZ, 0x7610, R236 ;  /* 0x00007610ffec7816 */ /* 0x000fe400000000ec */
[----:B------:R-:W-:Y:S01]  /*5af0*/  PRMT R238, RZ, 0x7610, R238 ;  /* 0x00007610ffee7816 */ /* 0x000fe200000000ee */
[----:B------:R-:W4:Y:S04]  /*5b00*/  @P4 LDG.E.U16 R226, desc[UR22][R138.64] ;  /* 0x000000168ae24981 */ /* 0x000f28000c1e1500 */
[----:B------:R-:W4:Y:S04]  /*5b10*/  @P4 LDG.E.U16 R228, desc[UR22][R140.64] ;  /* 0x000000168ce44981 */ /* 0x000f28000c1e1500 */
[----:B------:R-:W4:Y:S04]  /*5b20*/  @P6 LDG.E.U16 R236, desc[UR22][R150.64] ;  /* 0x0000001696ec6981 */ /* 0x000f28000c1e1500 */
[----:B------:R-:W4:Y:S01]  /*5b30*/  @P6 LDG.E.U16 R238, desc[UR22][R152.64] ;  /* 0x0000001698ee6981 */ /* 0x000f22000c1e1500 */
[----:B--2---:R-:W-:-:S04]  /*5b40*/  IMAD.WIDE R60, R14, 0x2, R60 ;  /* 0x000000020e3c7825 */ /* 0x004fc800078e023c */
[C---:B---3--:R-:W-:Y:S01]  /*5b50*/  IMAD.WIDE R58, R14.reuse, 0x2, R58 ;  /* 0x000000020e3a7825 */ /* 0x048fe200078e023a */
[----:B------:R1:W2:Y:S03]  /*5b60*/  @P2 LDG.E.U16 R17, desc[UR22][R60.64] ;  /* 0x000000163c112981 */ /* 0x0002a6000c1e1500 */
[C---:B----4-:R-:W-:Y:S01]  /*5b70*/  IMAD.WIDE R56, R14.reuse, 0x2, R56 ;  /* 0x000000020e387825 */ /* 0x050fe200078e0238 */
[----:B------:R-:W3:Y:S03]  /*5b80*/  @P3 LDG.E.U16 R18, desc[UR22][R58.64] ;  /* 0x000000163a123981 */ /* 0x000ee6000c1e1500 */
[C---:B------:R-:W-:Y:S01]  /*5b90*/  IMAD.WIDE R54, R14.reuse, 0x2, R54 ;  /* 0x000000020e367825 */ /* 0x040fe200078e0236 */
[----:B------:R4:W2:Y:S03]  /*5ba0*/  @P3 LDG.E.U16 R20, desc[UR22][R56.64] ;  /* 0x0000001638143981 */ /* 0x0008a6000c1e1500 */
[C---:B------:R-:W-:Y:S01]  /*5bb0*/  IMAD.WIDE R8, R14.reuse, 0x2, R8 ;  /* 0x000000020e087825 */ /* 0x040fe200078e0208 */
[----:B------:R0:W2:Y:S04]  /*5bc0*/  @P5 LDG.E.U16 R19, desc[UR22][R54.64] ;  /* 0x0000001636135981 */ /* 0x0000a8000c1e1500 */
[----:B------:R-:W2:Y:S01]  /*5bd0*/  @P5 LDG.E.U16 R21, desc[UR22][R8.64] ;  /* 0x0000001608155981 */ /* 0x000ea2000c1e1500 */
[----:B------:R-:W-:-:S04]  /*5be0*/  IMAD.WIDE R2, R14, 0x2, R2 ;  /* 0x000000020e027825 */ /* 0x000fc800078e0202 */
[----:B0-----:R-:W-:-:S04]  /*5bf0*/  IMAD.WIDE R12, R14, 0x2, R12 ;  /* 0x000000020e0c7825 */ /* 0x001fc800078e020c */
[----:B------:R-:W-:-:S05]  /*5c00*/  IMAD.WIDE R196, R14, 0x2, R196 ;  /* 0x000000020ec47825 */ /* 0x000fca00078e02c4 */
[----:B------:R-:W-:Y:S04]  /*5c10*/  STL.64 [R1], R196 ;  /* 0x000000c401007387 */ /* 0x000fe80000100a00 */
[----:B------:R-:W-:Y:S04]  /*5c20*/  STL.64 [R1+0x8], R12 ;  /* 0x0000080c01007387 */ /* 0x000fe80000100a00 */
[----:B------:R-:W-:Y:S04]  /*5c30*/  STL.64 [R1+0x10], R2 ;  /* 0x0000100201007387 */ /* 0x000fe80000100a00 */
[----:B------:R-:W-:Y:S04]  /*5c40*/  STL.64 [R1+0x18], R8 ;  /* 0x0000180801007387 */ /* 0x000fe80000100a00 */
[----:B------:R-:W-:Y:S04]  /*5c50*/  STL.64 [R1+0x20], R54 ;  /* 0x0000203601007387 */ /* 0x000fe80000100a00 */
[----:B------:R-:W-:Y:S04]  /*5c60*/  STL.64 [R1+0x28], R56 ;  /* 0x0000283801007387 */ /* 0x000fe80000100a00 */
[----:B------:R-:W-:Y:S04]  /*5c70*/  STL.64 [R1+0x30], R58 ;  /* 0x0000303a01007387 */ /* 0x000fe80000100a00 */
[----:B------:R0:W-:Y:S04]  /*5c80*/  STL.64 [R1+0x38], R60 ;  /* 0x0000383c01007387 */ /* 0x0001e80000100a00 */
[----:B0-----:R-:W1:Y:S04]  /*5c90*/  LDL.LU.64 R60, [R1+0xb0] ;  /* 0x0000b000013c7983 */ /* 0x001e680000300a00 */
[----:B------:R-:W2:Y:S04]  /*5ca0*/  LDL.LU.64 R58, [R1+0xa8] ;  /* 0x0000a800013a7983 */ /* 0x000ea80000300a00 */
[----:B------:R-:W4:Y:S04]  /*5cb0*/  LDL.LU.64 R56, [R1+0xa0] ;  /* 0x0000a00001387983 */ /* 0x000f280000300a00 */
[----:B------:R-:W2:Y:S04]  /*5cc0*/  LDL.LU.64 R54, [R1+0x98] ;  /* 0x0000980001367983 */ /* 0x000ea80000300a00 */
[----:B------:R-:W2:Y:S01]  /*5cd0*/  LDL.LU.64 R8, [R1+0x90] ;  /* 0x0000900001087983 */ /* 0x000ea20000300a00 */
[----:B------:R-:W-:-:S02]  /*5ce0*/  ISETP.GT.AND P4, PT, R11, 0x6, PT ;  /* 0x000000060b00780c */ /* 0x000fc40003f84270 */
[C---:B------:R-:W-:Y:S02]  /*5cf0*/  ISETP.GT.AND P2, PT, R11.reuse, 0x7, PT ;  /* 0x000000070b00780c */ /* 0x040fe40003f44270 */
[C---:B------:R-:W-:Y:S02]  /*5d00*/  ISETP.GT.AND P3, PT, R11.reuse, 0xb, PT ;  /* 0x0000000b0b00780c */ /* 0x040fe40003f64270 */
[----:B------:R-:W-:Y:S01]  /*5d10*/  ISETP.GT.AND P5, PT, R11, 0xc, PT ;  /* 0x0000000c0b00780c */ /* 0x000fe20003fa4270 */
[C---:B------:R-:W-:Y:S01]  /*5d20*/  IMAD.WIDE R168, R14.reuse, 0x2, R168 ;  /* 0x000000020ea87825 */ /* 0x040fe200078e02a8 */
[----:B------:R-:W-:Y:S02]  /*5d30*/  PRMT R23, RZ, 0x7610, R23 ;  /* 0x00007610ff177816 */ /* 0x000fe40000000017 */
[----:B------:R-:W-:Y:S01]  /*5d40*/  PRMT R25, RZ, 0x7610, R25 ;  /* 0x00007610ff197816 */ /* 0x000fe20000000019 */
[----:B------:R-:W-:Y:S01]  /*5d50*/  IMAD.WIDE R166, R14, 0x2, R166 ;  /* 0x000000020ea67825 */ /* 0x000fe200078e02a6 */
[----:B------:R-:W-:-:S02]  /*5d60*/  PRMT R27, RZ, 0x7610, R27 ;  /* 0x00007610ff1b7816 */ /* 0x000fc4000000001b */
[----:B------:R-:W-:Y:S01]  /*5d70*/  PRMT R29, RZ, 0x7610, R29 ;  /* 0x00007610ff1d7816 */ /* 0x000fe2000000001d */
[C---:B------:R-:W-:Y:S01]  /*5d80*/  IMAD.WIDE R156, R14.reuse, 0x2, R156 ;  /* 0x000000020e9c7825 */ /* 0x040fe200078e029c */
[----:B------:R-:W-:Y:S01]  /*5d90*/  PRMT R31, RZ, 0x7610, R31 ;  /* 0x00007610ff1f7816 */ /* 0x000fe2000000001f */
[----:B------:R-:W3:Y:S01]  /*5da0*/  @P4 LDG.E.U16 R23, desc[UR22][R2.64] ;  /* 0x0000001602174981 */ /* 0x000ee2000c1e1500 */
[----:B------:R-:W-:Y:S01]  /*5db0*/  PRMT R33, RZ, 0x7610, R33 ;  /* 0x00007610ff217816 */ /* 0x000fe20000000021 */
[C---:B------:R-:W-:Y:S01]  /*5dc0*/  IMAD.WIDE R154, R14.reuse, 0x2, R154 ;  /* 0x000000020e9a7825 */ /* 0x040fe200078e029a */
[----:B------:R-:W-:Y:S01]  /*5dd0*/  PRMT R22, RZ, 0x7610, R22 ;  /* 0x00007610ff167816 */ /* 0x000fe20000000016 */
[----:B------:R-:W3:Y:S01]  /*5de0*/  @P4 LDG.E.U16 R25, desc[UR22][R12.64] ;  /* 0x000000160c194981 */ /* 0x000ee2000c1e1500 */
[----:B------:R-:W-:Y:S01]  /*5df0*/  PRMT R24, RZ, 0x7610, R24 ;  /* 0x00007610ff187816 */ /* 0x000fe20000000018 */
[----:B------:R-:W-:Y:S01]  /*5e00*/  IMAD.WIDE R212, R14, 0x2, R212 ;  /* 0x000000020ed47825 */ /* 0x000fe200078e02d4 */
[C---:B------:R-:W-:Y:S01]  /*5e10*/  ISETP.GT.AND P4, PT, R11.reuse, 0xd, PT ;  /* 0x0000000d0b00780c */ /* 0x040fe20003f84270 */
[----:B------:R-:W3:Y:S04]  /*5e20*/  @P2 LDG.E.U16 R27, desc[UR22][R196.64] ;  /* 0x00000016c41b2981 */ /* 0x000ee8000c1e1500 */
[----:B------:R-:W3:Y:S01]  /*5e30*/  @P2 LDG.E.U16 R29, desc[UR22][R212.64] ;  /* 0x00000016d41d2981 */ /* 0x000ee2000c1e1500 */
[----:B------:R-:W-:-:S03]  /*5e40*/  ISETP.GT.AND P2, PT, R11, 0xe, PT ;  /* 0x0000000e0b00780c */ /* 0x000fc60003f44270 */
[----:B------:R-:W3:Y:S04]  /*5e50*/  @P3 LDG.E.U16 R31, desc[UR22][R154.64] ;  /* 0x000000169a1f3981 */ /* 0x000ee8000c1e1500 */
[----:B------:R-:W3:Y:S01]  /*5e60*/  @P3 LDG.E.U16 R33, desc[UR22][R156.64] ;  /* 0x000000169c213981 */ /* 0x000ee2000c1e1500 */
[----:B------:R-:W-:-:S03]  /*5e70*/  ISETP.GT.AND P3, PT, R11, 0xf, PT ;  /* 0x0000000f0b00780c */ /* 0x000fc60003f64270 */
[----:B------:R-:W3:Y:S04]  /*5e80*/  @P5 LDG.E.U16 R22, desc[UR22][R166.64] ;  /* 0x00000016a6165981 */ /* 0x000ee8000c1e1500 */
[----:B------:R-:W3:Y:S01]  /*5e90*/  @P5 LDG.E.U16 R24, desc[UR22][R168.64] ;  /* 0x00000016a8185981 */ /* 0x000ee2000c1e1500 */
[----:B------:R-:W-:Y:S01]  /*5ea0*/  ISETP.GT.AND P5, PT, R11, 0x13, PT ;  /* 0x000000130b00780c */ /* 0x000fe20003fa4270 */
[C---:B------:R-:W-:Y:S01]  /*5eb0*/  IMAD.WIDE R160, R14.reuse, 0x2, R160 ;  /* 0x000000020ea07825 */ /* 0x040fe200078e02a0 */
[----:B------:R-:W-:Y:S01]  /*5ec0*/  PRMT R35, RZ, 0x7610, R35 ;  /* 0x00007610ff237816 */ /* 0x000fe20000000023 */
[----:B------:R-:W3:Y:S01]  /*5ed0*/  LDL.LU.64 R2, [R1+0x88] ;  /* 0x0000880001027983 */ /* 0x000ee20000300a00 */
[----:B------:R-:W-:Y:S01]  /*5ee0*/  PRMT R37, RZ, 0x7610, R37 ;  /* 0x00007610ff257816 */ /* 0x000fe20000000025 */
[C---:B------:R-:W-:Y:S01]  /*5ef0*/  IMAD.WIDE R158, R14.reuse, 0x2, R158 ;  /* 0x000000020e9e7825 */ /* 0x040fe200078e029e */
[----:B------:R-:W-:Y:S01]  /*5f00*/  PRMT R39, RZ, 0x7610, R39 ;  /* 0x00007610ff277816 */ /* 0x000fe20000000027 */
[----:B------:R-:W3:Y:S01]  /*5f10*/  LDL.LU.64 R12, [R1+0x80] ;  /* 0x00008000010c7983 */ /* 0x000ee20000300a00 */
[----:B------:R-:W-:Y:S01]  /*5f20*/  PRMT R41, RZ, 0x7610, R41 ;  /* 0x00007610ff297816 */ /* 0x000fe20000000029 */
[C---:B------:R-:W-:Y:S01]  /*5f30*/  IMAD.WIDE R214, R14.reuse, 0x2, R214 ;  /* 0x000000020ed67825 */ /* 0x040fe200078e02d6 */
[----:B------:R-:W-:Y:S01]  /*5f40*/  PRMT R43, RZ, 0x7610, R43 ;  /* 0x00007610ff2b7816 */ /* 0x000fe2000000002b */
[----:B------:R0:W5:Y:S01]  /*5f50*/  LDL.LU.64 R196, [R1+0x78] ;  /* 0x0000780001c47983 */ /* 0x0001620000300a00 */
[----:B------:R-:W-:Y:S01]  /*5f60*/  PRMT R45, RZ, 0x7610, R45 ;  /* 0x00007610ff2d7816 */ /* 0x000fe2000000002d */
[----:B------:R-:W-:Y:S01]  /*5f70*/  IMAD.WIDE R206, R14, 0x2, R206 ;  /* 0x000000020ece7825 */ /* 0x000fe200078e02ce */
[----:B------:R-:W-:-:S02]  /*5f80*/  PRMT R47, RZ, 0x7610, R47 ;  /* 0x00007610ff2f7816 */ /* 0x000fc4000000002f */
[----:B------:R-:W-:Y:S01]  /*5f90*/  PRMT R49, RZ, 0x7610, R49 ;  /* 0x00007610ff317816 */ /* 0x000fe20000000031 */
[C---:B------:R-:W-:Y:S01]  /*5fa0*/  IMAD.WIDE R192, R14.reuse, 0x2, R192 ;  /* 0x000000020ec07825 */ /* 0x040fe200078e02c0 */
[----:B------:R-:W3:Y:S03]  /*5fb0*/  @P3 LDG.E.U16 R43, desc[UR22][R206.64] ;  /* 0x00000016ce2b3981 */ /* 0x000ee6000c1e1500 */
[C---:B------:R-:W-:Y:S01]  /*5fc0*/  IMAD.WIDE R190, R14.reuse, 0x2, R190 ;  /* 0x000000020ebe7825 */ /* 0x040fe200078e02be */
[----:B------:R-:W3:Y:S03]  /*5fd0*/  @P2 LDG.E.U16 R41, desc[UR22][R192.64] ;  /* 0x00000016c0292981 */ /* 0x000ee6000c1e1500 */
[C---:B------:R-:W-:Y:S01]  /*5fe0*/  IMAD.WIDE R180, R14.reuse, 0x2, R180 ;  /* 0x000000020eb47825 */ /* 0x040fe200078e02b4 */
[----:B------:R-:W3:Y:S03]  /*5ff0*/  @P2 LDG.E.U16 R39, desc[UR22][R190.64] ;  /* 0x00000016be272981 */ /* 0x000ee6000c1e1500 */
[----:B------:R-:W-:Y:S01]  /*6000*/  IMAD.WIDE R178, R14, 0x2, R178 ;  /* 0x000000020eb27825 */ /* 0x000fe200078e02b2 */
[----:B------:R-:W3:Y:S01]  /*6010*/  @P4 LDG.E.U16 R37, desc[UR22][R180.64] ;  /* 0x00000016b4254981 */ /* 0x000ee2000c1e1500 */
[----:B------:R-:W-:-:S03]  /*6020*/  ISETP.GT.AND P2, PT, R11, 0x15, PT ;  /* 0x000000150b00780c */ /* 0x000fc60003f44270 */
[----:B------:R-:W3:Y:S01]  /*6030*/  @P4 LDG.E.U16 R35, desc[UR22][R178.64] ;  /* 0x00000016b2234981 */ /* 0x000ee2000c1e1500 */
[----:B------:R-:W-:-:S03]  /*6040*/  ISETP.GT.AND P4, PT, R11, 0x14, PT ;  /* 0x000000140b00780c */ /* 0x000fc60003f84270 */
[----:B------:R-:W3:Y:S01]  /*6050*/  @P3 LDG.E.U16 R45, desc[UR22][R214.64] ;  /* 0x00000016d62d3981 */ /* 0x000ee2000c1e1500 */
[----:B------:R-:W-:-:S03]  /*6060*/  ISETP.GT.AND P3, PT, R11, 0x16, PT ;  /* 0x000000160b00780c */ /* 0x000fc60003f64270 */
[----:B------:R-:W3:Y:S04]  /*6070*/  @P5 LDG.E.U16 R47, desc[UR22][R158.64] ;  /* 0x000000169e2f5981 */ /* 0x000ee8000c1e1500 */
[----:B------:R-:W3:Y:S01]  /*6080*/  @P5 LDG.E.U16 R49, desc[UR22][R160.64] ;  /* 0x00000016a0315981 */ /* 0x000ee2000c1e1500 */
        /* <DEDUP_REMOVED lines=8> */
[----:B------:R-:W-:Y:S02]  /*6110*/  PRMT R199, RZ, 0x7610, R199 ;  /* 0x00007610ffc77816 */ /* 0x000fe400000000c7 */
[----:B------:R-:W-:Y:S01]  /*6120*/  PRMT R221, RZ, 0x7610, R221 ;  /* 0x00007610ffdd7816 */ /* 0x000fe200000000dd */
[C---:B------:R-:W-:Y:S01]  /*6130*/  IMAD.WIDE R194, R14.reuse, 0x2, R194 ;  /* 0x000000020ec27825 */ /* 0x040fe200078e02c2 */
[----:B------:R-:W-:Y:S02]  /*6140*/  PRMT R223, RZ, 0x7610, R223 ;  /* 0x00007610ffdf7816 */ /* 0x000fe400000000df */
        /* <DEDUP_REMOVED lines=9> */
[----:B------:R-:W-:-:S02]  /*61e0*/  ISETP.GT.AND P2, PT, R11, 0x1c, PT ;  /* 0x0000001c0b00780c */ /* 0x000fc40003f44270 */
[C---:B------:R-:W-:Y:S01]  /*61f0*/  ISETP.GT.AND P6, PT, R11.reuse, 0x1f, PT ;  /* 0x0000001f0b00780c */ /* 0x040fe20003fc4270 */
        /* <DEDUP_REMOVED lines=28> */
[C---:B------:R-:W-:Y:S01]  /*63c0*/  IMAD.WIDE R164, R14.reuse, 0x2, R164 ;  /* 0x000000020ea47825 */ /* 0x040fe200078e02a4 */
[----:B------:R-:W3:Y:S03]  /*63d0*/  @P2 LDG.E.U16 R30, desc[UR22][R174.64] ;  /* 0x00000016ae1e2981 */ /* 0x000ee6000c1e1500 */
[----:B------:R-:W-:Y:S01]  /*63e0*/  IMAD.WIDE R162, R14, 0x2, R162 ;  /* 0x000000020ea27825 */ /* 0x000fe200078e02a2 */
[----:B------:R-:W3:Y:S04]  /*63f0*/  @P4 LDG.E.U16 R229, desc[UR22][R164.64] ;  /* 0x00000016a4e54981 */ /* 0x000ee8000c1e1500 */
[----:B------:R-:W3:Y:S04]  /*6400*/  @P4 LDG.E.U16 R227, desc[UR22][R162.64] ;  /* 0x00000016a2e34981 */ /* 0x000ee8000c1e1500 */
[----:B------:R-:W3:Y:S04]  /*6410*/  @P5 LDG.E.U16 R235, desc[UR22][R202.64] ;  /* 0x00000016caeb5981 */ /* 0x000ee8000c1e1500 */
[----:B------:R-:W3:Y:S04]  /*6420*/  @P5 LDG.E.U16 R237, desc[UR22][R204.64] ;  /* 0x00000016cced5981 */ /* 0x000ee8000c1e1500 */
[----:B------:R-:W3:Y:S04]  /*6430*/  @P6 LDG.E.U16 R239, desc[UR22][R210.64] ;  /* 0x00000016d2ef6981 */ /* 0x000ee8000c1e1500 */
[----:B------:R-:W3:Y:S01]  /*6440*/  @P6 LDG.E.U16 R241, desc[UR22][R218.64] ;  /* 0x00000016daf16981 */ /* 0x000ee2000c1e1500 */
[----:B------:R-:W-:Y:S01]  /*6450*/  BAR.SYNC.DEFER_BLOCKING 0x0 ;  /* 0x0000000000007b1d */ /* 0x000fe20000010000 */
        /* <DEDUP_REMOVED lines=10> */
[----:B------:R-:W-:-:S03]  /*6500*/  PRMT R252, RZ, 0x7610, R252 ;  /* 0x00007610fffc7816 */ /* 0x000fc600000000fc */
[----:B------:R-:W-:Y:S01]  /*6510*/  IMAD.WIDE R100, R15, 0x2, R100 ;  /* 0x000000020f647825 */ /* 0x000fe200078e0264 */
[----:B------:R-:W-:Y:S04]  /*6520*/  STS.U16 [R10+UR9+0x4000], R243 ;  /* 0x004000f30a007988 */ /* 0x000fe80008000409 */
[----:B------:R-:W-:Y:S04]  /*6530*/  STS.U16 [R10+UR9+0x6000], R245 ;  /* 0x006000f50a007988 */ /* 0x000fe80008000409 */
[----:B------:R-:W-:Y:S04]  /*6540*/  STS.U16 [R10+UR9+0x4400], R251 ;  /* 0x004400fb0a007988 */ /* 0x000fe80008000409 */
[----:B------:R0:W-:Y:S04]  /*6550*/  STS.U16 [R10+UR9+0x6400], R38 ;  /* 0x006400260a007988 */ /* 0x0001e80008000409 */
[----:B------:R0:W-:Y:S04]  /*6560*/  STS.U16 [R10+UR9+0x4800], R44 ;  /* 0x0048002c0a007988 */ /* 0x0001e80008000409 */
[----:B------:R0:W-:Y:S04]  /*6570*/  STS.U16 [R10+UR9+0x6800], R46 ;  /* 0x0068002e0a007988 */ /* 0x0001e80008000409 */
[----:B------:R0:W-:Y:S04]  /*6580*/  STS.U16 [R10+UR9+0x4c00], R52 ;  /* 0x004c00340a007988 */ /* 0x0001e80008000409 */
[----:B------:R0:W-:Y:S02]  /*6590*/  STS.U16 [R10+UR9+0x6c00], R220 ;  /* 0x006c00dc0a007988 */ /* 0x0001e40008000409 */
[----:B0-----:R-:W-:-:S02]  /*65a0*/  PRMT R38, RZ, 0x7610, R38 ;  /* 0x00007610ff267816 */ /* 0x001fc40000000026 */
        /* <DEDUP_REMOVED lines=8> */
[----:B------:R0:W-:Y:S04]  /*6630*/  STS.U16 [R6+UR9+0x4880], R48 ;  /* 0x0048803006007988 */ /* 0x0001e80008000409 */
[----:B------:R1:W-:Y:S01]  /*6640*/  STS.U16 [R6+UR9+0x6880], R50 ;  /* 0x0068803206007988 */ /* 0x0003e20008000409 */
[----:B0-----:R-:W-:-:S03]  /*6650*/  PRMT R40, RZ, 0x7610, R40 ;  /* 0x00007610ff287816 */ /* 0x001fc60000000028 */
[----:B------:R-:W-:Y:S01]  /*6660*/  STS.U16 [R6+UR9+0x4c80], R226 ;  /* 0x004c80e206007988 */ /* 0x000fe20008000409 */
[----:B------:R-:W-:-:S03]  /*6670*/  PRMT R42, RZ, 0x7610, R42 ;  /* 0x00007610ff2a7816 */ /* 0x000fc6000000002a */
[----:B------:R-:W-:Y:S01]  /*6680*/  STS.U16 [R6+UR9+0x6c80], R228 ;  /* 0x006c80e406007988 */ /* 0x000fe20008000409 */
[----:B------:R-:W-:-:S03]  /*6690*/  PRMT R48, RZ, 0x7610, R48 ;  /* 0x00007610ff307816 */ /* 0x000fc60000000030 */
[----:B------:R0:W-:Y:S01]  /*66a0*/  STS.U16 [R5+UR9+0x4100], R34 ;  /* 0x0041002205007988 */ /* 0x0001e20008000409 */
[----:B-1----:R-:W-:-:S03]  /*66b0*/  PRMT R50, RZ, 0x7610, R50 ;  /* 0x00007610ff327816 */ /* 0x002fc60000000032 */
[----:B------:R1:W-:Y:S01]  /*66c0*/  STS.U16 [R5+UR9+0x6100], R36 ;  /* 0x0061002405007988 */ /* 0x0003e20008000409 */
[----:B--2---:R-:W-:-:S03]  /*66d0*/  ISETP.GE.AND P2, PT, R8, R11, PT ;  /* 0x0000000b0800720c */ /* 0x004fc60003f46270 */
[----:B------:R2:W-:Y:S01]  /*66e0*/  STS.U16 [R5+UR9+0x4500], R224 ;  /* 0x004500e005007988 */ /* 0x0005e20008000409 */
[----:B0-----:R-:W-:-:S03]  /*66f0*/  PRMT R34, RZ, 0x7610, R34 ;  /* 0x00007610ff227816 */ /* 0x001fc60000000022 */
[----:B------:R0:W-:Y:S01]  /*6700*/  STS.U16 [R5+UR9+0x6500], R230 ;  /* 0x006500e605007988 */ /* 0x0001e20008000409 */
[----:B-1----:R-:W-:-:S03]  /*6710*/  PRMT R36, RZ, 0x7610, R36 ;  /* 0x00007610ff247816 */ /* 0x002fc60000000024 */
[----:B------:R1:W-:Y:S01]  /*6720*/  STS.U16 [R5+UR9+0x4900], R232 ;  /* 0x004900e805007988 */ /* 0x0003e20008000409 */
[----:B------:R-:W-:-:S03]  /*6730*/  PRMT R226, RZ, 0x7610, R226 ;  /* 0x00007610ffe27816 */ /* 0x000fc600000000e2 */
[----:B------:R1:W-:Y:S01]  /*6740*/  STS.U16 [R5+UR9+0x6900], R234 ;  /* 0x006900ea05007988 */ /* 0x0003e20008000409 */
[----:B--2---:R-:W-:-:S03]  /*6750*/  PRMT R224, RZ, 0x7610, R224 ;  /* 0x00007610ffe07816 */ /* 0x004fc600000000e0 */
[----:B------:R2:W-:Y:S01]  /*6760*/  STS.U16 [R5+UR9+0x4d00], R236 ;  /* 0x004d00ec05007988 */ /* 0x0005e20008000409 */
[----:B------:R-:W-:-:S03]  /*6770*/  PRMT R228, RZ, 0x7610, R228 ;  /* 0x00007610ffe47816 */ /* 0x000fc600000000e4 */
[----:B------:R4:W-:Y:S01]  /*6780*/  STS.U16 [R5+UR9+0x6d00], R238 ;  /* 0x006d00ee05007988 */ /* 0x0009e20008000409 */
[----:B0-----:R-:W-:Y:S01]  /*6790*/  PRMT R230, RZ, 0x7610, R230 ;  /* 0x00007610ffe67816 */ /* 0x001fe200000000e6 */
[C---:B------:R-:W-:Y:S02]  /*67a0*/  IMAD.WIDE R96, R15.reuse, 0x2, R96 ;  /* 0x000000020f607825 */ /* 0x040fe400078e0260 */
[----:B------:R0:W-:Y:S01]  /*67b0*/  STS.U16 [R4+UR9+0x4180], R222 ;  /* 0x004180de04007988 */ /* 0x0001e20008000409 */
[----:B-1----:R-:W-:Y:S01]  /*67c0*/  PRMT R232, RZ, 0x7610, R232 ;  /* 0x00007610ffe87816 */ /* 0x002fe200000000e8 */
[C---:B------:R-:W-:Y:S01]  /*67d0*/  IMAD.WIDE R92, R15.reuse, 0x2, R92 ;  /* 0x000000020f5c7825 */ /* 0x040fe200078e025c */
[----:B------:R-:W-:Y:S01]  /*67e0*/  PRMT R234, RZ, 0x7610, R234 ;  /* 0x00007610ffea7816 */ /* 0x000fe200000000ea */
[----:B------:R-:W3:Y:S01]  /*67f0*/  @!P2 LDG.E.U16 R220, desc[UR22][R96.64] ;  /* 0x0000001660dca981 */ /* 0x000ee2000c1e1500 */
[----:B--2---:R-:W-:Y:S01]  /*6800*/  PRMT R236, RZ, 0x7610, R236 ;  /* 0x00007610ffec7816 */ /* 0x004fe200000000ec */
[C---:B------:R-:W-:Y:S01]  /*6810*/  IMAD.WIDE R88, R15.reuse, 0x2, R88 ;  /* 0x000000020f587825 */ /* 0x040fe200078e0258 */
[----:B----4-:R-:W-:Y:S01]  /*6820*/  PRMT R238, RZ, 0x7610, R238 ;  /* 0x00007610ffee7816 */ /* 0x010fe200000000ee */
[----:B------:R-:W2:Y:S01]  /*6830*/  @!P2 LDG.E.U16 R52, desc[UR22][R92.64] ;  /* 0x000000165c34a981 */ /* 0x000ea2000c1e1500 */
[----:B------:R-:W-:Y:S01]  /*6840*/  PRMT R243, RZ, 0x7610, R243 ;  /* 0x00007610fff37816 */ /* 0x000fe200000000f3 */
[C---:B------:R-:W-:Y:S01]  /*6850*/  IMAD.WIDE R84, R15.reuse, 0x2, R84 ;  /* 0x000000020f547825 */ /* 0x040fe200078e0254 */
[----:B0-----:R-:W-:Y:S01]  /*6860*/  PRMT R222, RZ, 0x7610, R222 ;  /* 0x00007610ffde7816 */ /* 0x001fe200000000de */
[----:B------:R-:W4:Y:S01]  /*6870*/  @!P2 LDG.E.U16 R50, desc[UR22][R88.64] ;  /* 0x000000165832a981 */ /* 0x000f22000c1e1500 */
[----:B------:R-:W-:Y:S01]  /*6880*/  PRMT R245, RZ, 0x7610, R245 ;  /* 0x00007610fff57816 */ /* 0x000fe200000000f5 */
[C---:B------:R-:W-:Y:S01]  /*6890*/  IMAD.WIDE R80, R15.reuse, 0x2, R80 ;  /* 0x000000020f507825 */ /* 0x040fe200078e0250 */
[----:B------:R-:W-:Y:S01]  /*68a0*/  PRMT R247, RZ, 0x7610, R247 ;  /* 0x00007610fff77816 */ /* 0x000fe200000000f7 */
[----:B------:R-:W4:Y:S01]  /*68b0*/  @!P2 LDG.E.U16 R48, desc[UR22][R84.64] ;  /* 0x000000165430a981 */ /* 0x000f22000c1e1500 */
[----:B------:R-:W-:Y:S01]  /*68c0*/  PRMT R249, RZ, 0x7610, R249 ;  /* 0x00007610fff97816 */ /* 0x000fe200000000f9 */
[C---:B------:R-:W-:Y:S01]  /*68d0*/  IMAD.WIDE R76, R15.reuse, 0x2, R76 ;  /* 0x000000020f4c7825 */ /* 0x040fe200078e024c */
[----:B------:R-:W-:Y:S01]  /*68e0*/  PRMT R251, RZ, 0x7610, R251 ;  /* 0x00007610fffb7816 */ /* 0x000fe200000000fb */
[----:B------:R-:W4:Y:S02]  /*68f0*/  @!P2 LDG.E.U16 R46, desc[UR22][R80.64] ;  /* 0x00000016502ea981 */ /* 0x000f24000c1e1500 */
[----:B------:R-:W-:-:S02]  /*6900*/  IMAD.WIDE R72, R15, 0x2, R72 ;  /* 0x000000020f487825 */ /* 0x000fc400078e0248 */
[----:B------:R-:W4:Y:S02]  /*6910*/  @!P2 LDG.E.U16 R44, desc[UR22][R76.64] ;  /* 0x000000164c2ca981 */ /* 0x000f24000c1e1500 */
[C---:B------:R-:W-:Y:S02]  /*6920*/  IMAD.WIDE R68, R15.reuse, 0x2, R68 ;  /* 0x000000020f447825 */ /* 0x040fe400078e0244 */
[----:B------:R-:W4:Y:S02]  /*6930*/  @!P2 LDG.E.U16 R42, desc[UR22][R72.64] ;  /* 0x00000016482aa981 */ /* 0x000f24000c1e1500 */
[C---:B------:R-:W-:Y:S02]  /*6940*/  IMAD.WIDE R64, R15.reuse, 0x2, R64 ;  /* 0x000000020f407825 */ /* 0x040fe400078e0240 */
        /* <DEDUP_REMOVED lines=35> */
[----:B------:R-:W-:Y:S02]  /*6b80*/  IMAD.WIDE R54, R15, 0x2, R54 ;  /* 0x000000020f367825 */ /* 0x000fe400078e0236 */
[----:B------:R-:W4:Y:S04]  /*6b90*/  @!P2 LDG.E.U16 R232, desc[UR22][R58.64] ;  /* 0x000000163ae8a981 */ /* 0x000f28000c1e1500 */
[----:B------:R-:W4:Y:S04]  /*6ba0*/  @!P2 LDG.E.U16 R252, desc[UR22][R98.64] ;  /* 0x0000001662fca981 */ /* 0x000f28000c1e1500 */
[----:B------:R-:W4:Y:S04]  /*6bb0*/  @!P2 LDG.E.U16 R243, desc[UR22][R102.64] ;  /* 0x0000001666f3a981 */ /* 0x000f28000c1e1500 */
[----:B------:R-:W4:Y:S04]  /*6bc0*/  @!P2 LDG.E.U16 R245, desc[UR22][R106.64] ;  /* 0x000000166af5a981 */ /* 0x000f28000c1e1500 */
[----:B------:R-:W4:Y:S04]  /*6bd0*/  @!P2 LDG.E.U16 R247, desc[UR22][R110.64] ;  /* 0x000000166ef7a981 */ /* 0x000f28000c1e1500 */
[----:B------:R-:W4:Y:S04]  /*6be0*/  @!P2 LDG.E.U16 R249, desc[UR22][R114.64] ;  /* 0x0000001672f9a981 */ /* 0x000f28000c1e1500 */
[----:B------:R-:W4:Y:S04]  /*6bf0*/  @!P2 LDG.E.U16 R251, desc[UR22][R54.64] ;  /* 0x0000001636fba981 */ /* 0x000f28000c1e1500 */
[----:B------:R0:W-:Y:S04]  /*6c00*/  STS.U16 [R4+UR9+0x6180], R17 ;  /* 0x0061801104007988 */ /* 0x0001e80008000409 */
[----:B---3--:R0:W-:Y:S04]  /*6c10*/  STS.U16 [R4+UR9+0x4580], R31 ;  /* 0x0045801f04007988 */ /* 0x0081e80008000409 */
        /* <DEDUP_REMOVED lines=38> */
[----:B--2---:R0:W-:Y:S04]  /*6e80*/  STS.U16 [R9+UR9+0xb200], R52 ;  /* 0x00b2003409007988 */ /* 0x0041e80008000409 */
[----:B----4-:R0:W-:Y:S04]  /*6e90*/  STS.U16 [R9+UR9+0xb000], R50 ;  /* 0x00b0003209007988 */ /* 0x0101e80008000409 */
        /* <DEDUP_REMOVED lines=29> */
[----:B------:R1:W-:Y:S06]  /*7070*/  MEMBAR.ALL.CTA ;  /* 0x0000000000007992 */ /* 0x0003ec0000008000 */
[----:B-1----:R-:W1:Y:S01]  /*7080*/  FENCE.VIEW.ASYNC.S ;  /* 0x00000000000073c6 */ /* 0x002e620000000000 */
[----:B------:R-:W-:-:S04]  /*7090*/  ULEA UR11, UR24, UR9, 0x3 ;  /* 0x00000009180b7291 */ /* 0x000fc8000f8e18ff */
[----:B------:R-:W-:Y:S01]  /*70a0*/  UIADD3 UR11, UPT, UPT, UR11, 0xc000, URZ ;  /* 0x0000c0000b0b7890 */ /* 0x000fe2000fffe0ff */
[----:B-1----:R-:W-:Y:S06]  /*70b0*/  BAR.SYNC.DEFER_BLOCKING 0x0 ;  /* 0x0000000000007b1d */ /* 0x002fec0000010000 */
[----:B0-----:R-:W-:Y:S05]  /*70c0*/  @P0 BRA `(.L_x_9) ;  /* 0x0000000000500947 */ /* 0x001fea0003800000 */
[----:B------:R-:W-:Y:S02]  /*70d0*/  UIADD3 UR25, UPT, UPT, UR8, 0x80, URZ ;  /* 0x0000008008197890 */ /* 0x000fe4000fffe0ff */
[----:B------:R-:W-:Y:S01]  /*70e0*/  UIADD3 UR34, UPT, UPT, UR8, 0x80, URZ ;  /* 0x0000008008227890 */ /* 0x000fe2000fffe0ff */
        /* <DEDUP_REMOVED lines=9> */
[----:B------:R0:W-:Y:S01]  /*7180*/  UTCHMMA gdesc[UR16], gdesc[UR12], tmem[UR8], tmem[UR20], idesc[UR21], UPT ;  /* 0x00ff140c100075ea */ /* 0x0001e2000b800008 */
[----:B------:R-:W-:Y:S01]  /*7190*/  UMOV UR36, 0x0 ;  /* 0x0000000000247882 */ /* 0x000fe20000000000 */
[----:B------:R-:W-:Y:S01]  /*71a0*/  UMOV UR37, 0x8208490 ;  /* 0x0820849000257882 */ /* 0x000fe20000000000 */
[----:B------:R0:W-:Y:S01]  /*71b0*/  UTCHMMA gdesc[UR18], gdesc[UR14], tmem[UR8], tmem[UR30], idesc[UR31], UPT ;  /* 0x00ff1e0e120075ea */ /* 0x0001e2000b800008 */
[----:B------:R-:W-:Y:S01]  /*71c0*/  UMOV UR4, UR6 ;  /* 0x0000000600047c82 */ /* 0x000fe20008000000 */
[----:B------:R0:W-:Y:S01]  /*71d0*/  UTCHMMA gdesc[UR26], gdesc[UR12], tmem[UR25], tmem[UR32], idesc[UR33], UPT ;  /* 0x00ff200c1a0075ea */ /* 0x0001e2000b800019 */
[----:B------:R0:W-:Y:S01]  /*71e0*/  UTCHMMA gdesc[UR28], gdesc[UR14], tmem[UR34], tmem[UR36], idesc[UR37], UPT ;  /* 0x00ff240e1c0075ea */ /* 0x0001e2000b800022 */
[----:B------:R0:W-:Y:S01]  /*71f0*/  UTCBAR [UR4], URZ ;  /* 0x000000ff040073e9 */ /* 0x0001e200080000ff */
[----:B------:R-:W-:Y:S01]  /*7200*/  NOP ;  /* 0x0000000000007918 */ /* 0x000fe20000000000 */
.L_x_9:
[----:B------:R-:W-:Y:S01]  /*7210*/  UIADD3 UR24, UPT, UPT, UR24, 0x1, URZ ;  /* 0x0000000118187890 */ /* 0x000fe2000fffe0ff */
[----:B------:R-:W-:Y:S02]  /*7220*/  VIADD R16, R16, 0xffffffff ;  /* 0xffffffff10107836 */ /* 0x000fe40000000000 */
[----:B------:R-:W-:Y:S01]  /*7230*/  VIADD R11, R11, 0xffffffe0 ;  /* 0xffffffe00b0b7836 */ /* 0x000fe20000000000 */
[----:B------:R-:W-:Y:S02]  /*7240*/  UISETP.GT.AND UP1, UPT, UR24, 0x1, UPT ;  /* 0x000000011800788c */ /* 0x000fe4000bf24270 */
[----:B------:R-:W-:Y:S02]  /*7250*/  ISETP.NE.U32.AND P2, PT, R16, RZ, PT ;  /* 0x000000ff1000720c */ /* 0x000fe40003f45070 */
[----:B0-----:R-:W-:Y:S02]  /*7260*/  USEL UR4, URZ, 0x1, !UP1 ;  /* 0x00000001ff047887 */ /* 0x001fe4000c800000 */
[----:B------:R-:W-:-:S02]  /*7270*/  USEL UR24, UR24, URZ, !UP1 ;  /* 0x000000ff18187287 */ /* 0x000fc4000c800000 */
[----:B------:R-:W-:-:S03]  /*7280*/  ULOP3.LUT UR6, UR5, UR4, URZ, 0x3c, !UPT ;  /* 0x0000000405067292 */ /* 0x000fc6000f8e3cff */
[----:B------:R-:W-:-:S04]  /*7290*/  UMOV UR4, UR5 ;  /* 0x0000000500047c82 */ /* 0x000fc80008000000 */
[----:B------:R-:W-:Y:S01]  /*72a0*/  UMOV UR5, UR6 ;  /* 0x0000000600057c82 */ /* 0x000fe20008000000 */
[----:B------:R-:W-:Y:S05]  /*72b0*/  @P2 BRA `(.L_x_10) ;  /* 0xffffffe0001c2947 */ /* 0x000fea000383ffff */
.L_x_7:
[----:B------:R-:W-:-:S13]  /*72c0*/  ISETP.GE.AND P0, PT, R7, 0x20, PT ;  /* 0x000000200700780c */ /* 0x000fda0003f06270 */
[----:B------:R-:W-:Y:S05]  /*72d0*/  @!P0 BRA `(.L_x_11) ;  /* 0x0000000000108947 */ /* 0x000fea0003800000 */
[----:B------:R-:W-:-:S06]  /*72e0*/  USHF.L.U32 UR4, UR4, 0x1f, URZ ;  /* 0x0000001f04047899 */ /* 0x000fcc00080006ff */
[----:B------:R-:W-:-:S04]  /*72f0*/  IMAD.U32 R0, RZ, RZ, UR4 ;  /* 0x00000004ff007e24 */ /* 0x000fc8000f8e00ff */
[----:B------:R-:W0:Y:S02]  /*7300*/  SYNCS.PHASECHK.TRANS64.TRYWAIT P0, [UR11], R0 ;  /* 0x00000000ff0075a7 */ /* 0x000e24000800110b */
[----:B0-----:R-:W-:Y:S05]  /*7310*/  @!P0 BRA `(.L_x_12) ;  /* 0x0000007400a08947 */ /* 0x001fea0003800000 */
.L_x_11:
[----:B------:R-:W-:Y:S08]  /*7320*/  BAR.SYNC.DEFER_BLOCKING 0x0 ;  /* 0x0000000000007b1d */ /* 0x000ff00000010000 */
[----:B------:R-:W0:Y:S01]  /*7330*/  LDC R201, c[0x0][0x3b4] ;  /* 0x0000ed00ffc97b82 */ /* 0x000e220000000800 */
[----:B------:R-:W1:Y:S01]  /*7340*/  LDCU.128 UR4, c[0x0][0x390] ;  /* 0x00007200ff0477ac */ /* 0x000e620008000c00 */
[----:B------:R-:W2:Y:S01]  /*7350*/  LDCU.64 UR34, c[0x0][0x398] ;  /* 0x00007300ff2277ac */ /* 0x000ea20008000a00 */
[----:B------:R-:W3:Y:S01]  /*7360*/  LDCU UR32, c[0x0][0x3b8] ;  /* 0x00007700ff2077ac */ /* 0x000ee20008000800 */
[----:B------:R-:W4:Y:S01]  /*7370*/  LDCU.64 UR12, c[0x0][0x398] ;  /* 0x00007300ff0c77ac */ /* 0x000f220008000a00 */
[----:B------:R-:W0:Y:S01]  /*7380*/  LDCU.64 UR16, c[0x0][0x398] ;  /* 0x00007300ff1077ac */ /* 0x000e220008000a00 */
[----:B------:R-:W1:Y:S02]  /*7390*/  @!P1 SYNCS.CCTL.IV [UR9+0xc000] ;  /* 0x00c00000ff0099b1 */ /* 0x000e640008000009 */
[----:B-1----:R-:W-:Y:S01]  /*73a0*/  BAR.SYNC.DEFER_BLOCKING 0x0 ;  /* 0x0000000000007b1d */ /* 0x002fe20000010000 */
[----:B------:R-:W-:-:S04]  /*73b0*/  ISETP.GE.AND P0, PT, R198, UR6, PT ;  /* 0x00000006c6007c0c */ /* 0x000fc8000bf06270 */
[C---:B--2--5:R-:W-:Y:S01]  /*73c0*/  ISETP.LT.AND P0, PT, R196.reuse, UR35, !P0 ;  /* 0x00000023c4007c0c */ /* 0x064fe2000c701270 */
[----:B------:R-:W1:Y:S01]  /*73d0*/  LDCU.64 UR28, c[0x0][0x398] ;  /* 0x00007300ff1c77ac */ /* 0x000e620008000a00 */
[----:B------:R-:W2:Y:S01]  /*73e0*/  LDTM.x64 R24, tmem[UR10] ;  /* 0x0000000a001879ee */ /* 0x000ea20008340000 */
[----:B------:R-:W-:Y:S01]  /*73f0*/  LDTM.x64 R132, tmem[UR10+0x40] ;  /* 0x0000400a008479ee */ /* 0x000fe20008340000 */
[----:B---3--:R-:W-:Y:S01]  /*7400*/  IMAD R203, R196, UR32, RZ ;  /* 0x00000020c4cb7c24 */ /* 0x008fe2000f8e02ff */
[----:B------:R-:W3:Y:S01]  /*7410*/  LDCU.64 UR24, c[0x0][0x398] ;  /* 0x00007300ff1877ac */ /* 0x000ee20008000a00 */
[----:B------:R-:W0:Y:S01]  /*7420*/  LDCU.64 UR14, c[0x0][0x398] ;  /* 0x00007300ff0e77ac */ /* 0x000e220008000a00 */
[----:B------:R-:W0:Y:S01]  /*7430*/  LDCU.64 UR26, c[0x0][0x398] ;  /* 0x00007300ff1a77ac */ /* 0x000e220008000a00 */
[----:B------:R-:W0:Y:S01]  /*7440*/  LDCU.64 UR30, c[0x0][0x398] ;  /* 0x00007300ff1e77ac */ /* 0x000e220008000a00 */
[----:B------:R-:W0:Y:S01]  /*7450*/  @!P1 SYNCS.CCTL.IV [UR9+0xc008] ;  /* 0x00c00800ff0099b1 */ /* 0x000e220008000009 */
[----:B------:R-:W0:Y:S01]  /*7460*/  LDCU.64 UR18, c[0x0][0x398] ;  /* 0x00007300ff1277ac */ /* 0x000e220008000a00 */
[----:B------:R-:W0:Y:S01]  /*7470*/  LDCU.64 UR20, c[0x0][0x398] ;  /* 0x00007300ff1477ac */ /* 0x000e220008000a00 */
[----:B--2---:R-:W-:Y:S01]  /*7480*/  IMAD.MOV.U32 R227, RZ, RZ, R68 ;  /* 0x000000ffffe37224 */ /* 0x004fe200078e0044 */
[----:B------:R-:W-:Y:S01]  /*7490*/  STL [R1+0x44], R41 ;  /* 0x0000442901007387 */ /* 0x000fe20000100800 */
[----:B------:R-:W-:Y:S01]  /*74a0*/  IMAD.MOV.U32 R226, RZ, RZ, R69 ;  /* 0x000000ffffe27224 */ /* 0x000fe200078e0045 */
[----:B------:R-:W2:Y:S01]  /*74b0*/  LDCU UR6, c[0x0][0x398] ;  /* 0x00007300ff0677ac */ /* 0x000ea20008000800 */
[----:B------:R-:W-:Y:S01]  /*74c0*/  IMAD.MOV.U32 R225, RZ, RZ, R70 ;  /* 0x000000ffffe17224 */ /* 0x000fe200078e0046 */
[----:B------:R0:W-:Y:S01]  /*74d0*/  STL [R1+0x48], R42 ;  /* 0x0000482a01007387 */ /* 0x0001e20000100800 */
[----:B------:R-:W-:Y:S01]  /*74e0*/  IMAD.MOV.U32 R224, RZ, RZ, R71 ;  /* 0x000000ffffe07224 */ /* 0x000fe200078e0047 */
[----:B------:R-:W0:Y:S01]  /*74f0*/  LDCU UR9, c[0x0][0x398] ;  /* 0x00007300ff0977ac */ /* 0x000e220008000800 */
[----:B------:R-:W-:-:S02]  /*7500*/  IMAD.MOV.U32 R223, RZ, RZ, R72 ;  /* 0x000000ffffdf7224 */ /* 0x000fc400078e0048 */
[----:B------:R-:W-:Y:S01]  /*7510*/  IMAD.MOV.U32 R222, RZ, RZ, R73 ;  /* 0x000000ffffde7224 */ /* 0x000fe200078e0049 */
[----:B------:R-:W0:Y:S01]  /*7520*/  LDCU UR33, c[0x0][0x398] ;  /* 0x00007300ff2177ac */ /* 0x000e220008000800 */
[----:B------:R-:W-:Y:S02]  /*7530*/  IMAD.MOV.U32 R221, RZ, RZ, R74 ;  /* 0x000000ffffdd7224 */ /* 0x000fe400078e004a */
[----:B------:R-:W-:Y:S01]  /*7540*/  IMAD.MOV.U32 R220, RZ, RZ, R75 ;  /* 0x000000ffffdc7224 */ /* 0x000fe200078e004b */
[----:B------:R-:W0:Y:S01]  /*7550*/  LDCU UR35, c[0x0][0x398] ;  /* 0x00007300ff2377ac */ /* 0x000e220008000800 */
[----:B------:R-:W-:Y:S02]  /*7560*/  IMAD.MOV.U32 R219, RZ, RZ, R76 ;  /* 0x000000ffffdb7224 */ /* 0x000fe400078e004c */
[----:B------:R-:W-:Y:S01]  /*7570*/  IMAD.MOV.U32 R218, RZ, RZ, R77 ;  /* 0x000000ffffda7224 */ /* 0x000fe200078e004d */
[----:B------:R-:W0:Y:S01]  /*7580*/  LDCU UR36, c[0x0][0x398] ;  /* 0x00007300ff2477ac */ /* 0x000e220008000800 */
[----:B------:R-:W-:-:S02]  /*7590*/  IMAD.MOV.U32 R217, RZ, RZ, R78 ;  /* 0x000000ffffd97224 */ /* 0x000fc400078e004e */
[----:B------:R-:W-:Y:S02]  /*75a0*/  IMAD.MOV.U32 R216, RZ, RZ, R79 ;  /* 0x000000ffffd87224 */ /* 0x000fe400078e004f */
[----:B------:R-:W-:Y:S02]  /*75b0*/  IMAD.MOV.U32 R215, RZ, RZ, R80 ;  /* 0x000000ffffd77224 */ /* 0x000fe400078e0050 */
[----:B------:R-:W-:Y:S02]  /*75c0*/  IMAD.MOV.U32 R214, RZ, RZ, R81 ;  /* 0x000000ffffd67224 */ /* 0x000fe400078e0051 */
[----:B------:R-:W-:Y:S02]  /*75d0*/  IMAD.MOV.U32 R213, RZ, RZ, R82 ;  /* 0x000000ffffd57224 */ /* 0x000fe400078e0052 */
[----:B------:R-:W-:Y:S02]  /*75e0*/  IMAD.MOV.U32 R212, RZ, RZ, R83 ;  /* 0x000000ffffd47224 */ /* 0x000fe400078e0053 */
[----:B------:R-:W-:-:S02]  /*75f0*/  IMAD.MOV.U32 R211, RZ, RZ, R85 ;  /* 0x000000ffffd37224 */ /* 0x000fc400078e0055 */
[----:B------:R-:W-:Y:S02]  /*7600*/  IMAD.MOV.U32 R210, RZ, RZ, R84 ;  /* 0x000000ffffd27224 */ /* 0x000fe400078e0054 */
[----:B------:R-:W-:Y:S02]  /*7610*/  IMAD.MOV.U32 R209, RZ, RZ, R86 ;  /* 0x000000ffffd17224 */ /* 0x000fe400078e0056 */
[----:B------:R-:W-:Y:S02]  /*7620*/  IMAD.MOV.U32 R208, RZ, RZ, R87 ;  /* 0x000000ffffd07224 */ /* 0x000fe400078e0057 */
[----:B------:R-:W0:Y:S01]  /*7630*/  LDTM.x64 R68, tmem[UR10+0x80] ;  /* 0x0000800a004479ee */ /* 0x000e220008340000 */
[----:B------:R-:W-:Y:S02]  /*7640*/  IMAD.MOV.U32 R4, RZ, RZ, R35 ;  /* 0x000000ffff047224 */ /* 0x000fe400078e0023 */
[----:B------:R-:W-:Y:S02]  /*7650*/  IMAD.MOV.U32 R7, RZ, RZ, R32 ;  /* 0x000000ffff077224 */ /* 0x000fe400078e0020 */
[----:B------:R-:W-:-:S02]  /*7660*/  IMAD.MOV.U32 R8, RZ, RZ, R33 ;  /* 0x000000ffff087224 */ /* 0x000fc400078e0021 */
[----:B------:R-:W-:Y:S02]  /*7670*/  IMAD.MOV.U32 R16, RZ, RZ, R25 ;  /* 0x000000ffff107224 */ /* 0x000fe400078e0019 */
[----:B------:R-:W-:Y:S02]  /*7680*/  IMAD.MOV.U32 R15, RZ, RZ, R24 ;  /* 0x000000ffff0f7224 */ /* 0x000fe400078e0018 */
[----:B------:R-:W-:Y:S02]  /*7690*/  IMAD.MOV.U32 R20, RZ, RZ, R29 ;  /* 0x000000ffff147224 */ /* 0x000fe400078e001d */
[----:B------:R-:W-:Y:S01]  /*76a0*/  IMAD.MOV.U32 R19, RZ, RZ, R28 ;  /* 0x000000ffff137224 */ /* 0x000fe200078e001c */
[----:B------:R-:W-:Y:S01]  /*76b0*/  F2FP.BF16.F32.PACK_AB R3, R16, R15 ;  /* 0x0000000f1003723e */ /* 0x000fe200000010ff */
[----:B------:R-:W-:Y:S02]  /*76c0*/  IMAD.MOV.U32 R18, RZ, RZ, R27 ;  /* 0x000000ffff127224 */ /* 0x000fe400078e001b */
[----:B------:R-:W-:Y:S01]  /*76d0*/  IMAD.MOV.U32 R17, RZ, RZ, R26 ;  /* 0x000000ffff117224 */ /* 0x000fe200078e001a */
[----:B------:R-:W-:Y:S01]  /*76e0*/  F2FP.BF16.F32.PACK_AB R0, R20, R19 ;  /* 0x000000131400723e */ /* 0x000fe200000010ff */
[----:B------:R-:W-:-:S02]  /*76f0*/  IMAD.MOV.U32 R14, RZ, RZ, R40 ;  /* 0x000000ffff0e7224 */ /* 0x000fc400078e0028 */
[----:B------:R-:W-:Y:S01]  /*7700*/  IMAD.MOV.U32 R13, RZ, RZ, R39 ;  /* 0x000000ffff0d7224 */ /* 0x000fe200078e0027 */
[----:B------:R-:W-:Y:S01]  /*7710*/  F2FP.BF16.F32.PACK_AB R2, R18, R17 ;  /* 0x000000111202723e */ /* 0x000fe200000010ff */
[----:B------:R-:W-:Y:S01]  /*7720*/  IMAD.MOV.U32 R12, RZ, RZ, R38 ;  /* 0x000000ffff0c7224 */ /* 0x000fe200078e0026 */
[----:B0-----:R-:W-:Y:S01]  /*7730*/  F2FP.BF16.F32.PACK_AB R79, R79, R4 ;  /* 0x000000044f4f723e */ /* 0x001fe200000010ff */
[----:B------:R-:W-:Y:S01]  /*7740*/  IMAD R4, R198, R201, RZ ;  /* 0x000000c9c6047224 */ /* 0x000fe200078e02ff */
[----:B------:R-:W-:Y:S01]  /*7750*/  F2FP.BF16.F32.PACK_AB R200, R76, R7 ;  /* 0x000000074cc8723e */ /* 0x000fe200000010ff */
[----:B------:R-:W-:Y:S01]  /*7760*/  IMAD.MOV.U32 R11, RZ, RZ, R37 ;  /* 0x000000ffff0b7224 */ /* 0x000fe200078e0025 */
[----:B------:R-:W-:Y:S01]  /*7770*/  F2FP.BF16.F32.PACK_AB R199, R77, R8 ;  /* 0x000000084dc7723e */ /* 0x000fe200000010ff */
[----:B------:R-:W-:Y:S01]  /*7780*/  IMAD.MOV.U32 R10, RZ, RZ, R36 ;  /* 0x000000ffff0a7224 */ /* 0x000fe200078e0024 */
[C---:B------:R-:W-:Y:S01]  /*7790*/  LEA R76, P2, R4.reuse, UR4, 0x1 ;  /* 0x00000004044c7c11 */ /* 0x040fe2000f8408ff */
[----:B------:R-:W-:Y:S01]  /*77a0*/  IMAD.MOV.U32 R9, RZ, RZ, R34 ;  /* 0x000000ffff097224 */ /* 0x000fe200078e0022 */
[----:B------:R-:W-:Y:S01]  /*77b0*/  F2FP.BF16.F32.PACK_AB R202, R73, R72 ;  /* 0x0000004849ca723e */ /* 0x000fe200000010ff */
[----:B------:R-:W-:Y:S01]  /*77c0*/  IMAD.MOV.U32 R6, RZ, RZ, R31 ;  /* 0x000000ffff067224 */ /* 0x000fe200078e001f */
[----:B------:R-:W-:Y:S01]  /*77d0*/  LEA.HI.X.SX32 R77, R4, UR5, 0x1, P2 ;  /* 0x00000005044d7c11 */ /* 0x000fe200090f0eff */
[----:B------:R-:W-:Y:S01]  /*77e0*/  IMAD.MOV.U32 R5, RZ, RZ, R30 ;  /* 0x000000ffff057224 */ /* 0x000fe200078e001e */
[----:B------:R-:W-:Y:S01]  /*77f0*/  F2FP.BF16.F32.PACK_AB R84, R84, R14 ;  /* 0x0000000e5454723e */ /* 0x000fe200000010ff */
[----:B------:R-:W-:Y:S01]  /*7800*/  IMAD.MOV.U32 R252, RZ, RZ, R43 ;  /* 0x000000fffffc7224 */ /* 0x000fe200078e002b */
[----:B------:R-:W-:Y:S01]  /*7810*/  F2FP.BF16.F32.PACK_AB R83, R83, R13 ;  /* 0x0000000d5353723e */ /* 0x000fe200000010ff */
[----:B------:R-:W-:Y:S01]  /*7820*/  IMAD.WIDE R72, R203, 0x2, R76 ;  /* 0x00000002cb487825 */ /* 0x000fe200078e024c */
[----:B------:R-:W-:-:S02]  /*7830*/  F2FP.BF16.F32.PACK_AB R82, R82, R12 ;  /* 0x0000000c5252723e */ /* 0x000fc400000010ff */
[----:B------:R-:W-:Y:S01]  /*7840*/  F2FP.BF16.F32.PACK_AB R81, R81, R11 ;  /* 0x0000000b5151723e */ /* 0x000fe200000010ff */
[----:B------:R-:W-:Y:S01]  /*7850*/  IMAD.MOV.U32 R251, RZ, RZ, R44 ;  /* 0x000000fffffb7224 */ /* 0x000fe200078e002c */
        /* <DEDUP_REMOVED lines=29> */
[----:B------:R-:W-:-:S02]  /*7a30*/  IMAD R201, R201, 0x80, R4 ;  /* 0x00000080c9c97824 */ /* 0x000fc400078e0204 */
[----:B------:R-:W0:Y:S01]  /*7a40*/  LDTM.x64 R4, tmem[UR10+0xc0] ;  /* 0x0000c00a000479ee */ /* 0x000e220008340000 */
[----:B------:R-:W-:Y:S01]  /*7a50*/  NOP ;  /* 0x0000000000007918 */ /* 0x000fe20000000000 */
[----:B------:R1:W-:Y:S01]  /*7a60*/  @P0 STG.E.U16 desc[UR22][R72.64], R3 ;  /* 0x0000000348000986 */ /* 0x0003e2000c101516 */
[----:B------:R-:W-:Y:S01]  /*7a70*/  ISETP.GE.AND P0, PT, R196, UR7, PT ;  /* 0x00000007c4007c0c */ /* 0x000fe2000bf06270 */
[----:B------:R-:W0:Y:S01]  /*7a80*/  LDCU.64 UR10, c[0x0][0x398] ;  /* 0x00007300ff0a77ac */ /* 0x000e220008000a00 */
[----:B------:R-:W-:Y:S02]  /*7a90*/  LEA R68, P1, R201, UR4, 0x1 ;  /* 0x00000004c9447c11 */ /* 0x000fe4000f8208ff */
[----:B----4-:R-:W-:Y:S01]  /*7aa0*/  ISETP.LT.AND P0, PT, R197, UR12, !P0 ;  /* 0x0000000cc5007c0c */ /* 0x010fe2000c701270 */
[----:B------:R-:W4:Y:S01]  /*7ab0*/  LDCU UR12, c[0x0][0x39c] ;  /* 0x00007380ff0c77ac */ /* 0x000f220008000800 */
[----:B------:R-:W-:Y:S02]  /*7ac0*/  LEA.HI.X.SX32 R69, R201, UR5, 0x1, P1 ;  /* 0x00000005c9457c11 */ /* 0x000fe400088f0eff */
[----:B------:R-:W-:Y:S01]  /*7ad0*/  PRMT R201, R3, 0x7632, R201 ;  /* 0x0000763203c97816 */ /* 0x000fe200000000c9 */
[----:B------:R-:W0:Y:S01]  /*7ae0*/  LDCU.64 UR4, c[0x0][0x398] ;  /* 0x00007300ff0477ac */ /* 0x000e220008000a00 */
[----:B------:R-:W-:-:S04]  /*7af0*/  IMAD.WIDE R204, R203, 0x2, R68 ;  /* 0x00000002cbcc7825 */ /* 0x000fc800078e0244 */
[----:B-1----:R-:W-:-:S03]  /*7b00*/  VIADD R72, R196, 0x1 ;  /* 0x00000001c4487836 */ /* 0x002fc60000000000 */
[----:B------:R1:W-:Y:S01]  /*7b10*/  @P0 STG.E.U16 desc[UR22][R204.64], R71 ;  /* 0x00000047cc000986 */ /* 0x0003e2000c101516 */
[----:B------:R-:W-:Y:S01]  /*7b20*/  VIADD R203, R203, UR32 ;  /* 0x00000020cbcb7c36 */ /* 0x000fe20008000000 */
[----:B------:R-:W-:-:S03]  /*7b30*/  ISETP.GE.AND P0, PT, R72, UR7, PT ;  /* 0x0000000748007c0c */ /* 0x000fc6000bf06270 */
[----:B------:R-:W-:Y:S01]  /*7b40*/  IMAD.WIDE R72, R203, 0x2, R76 ;  /* 0x00000002cb487825 */ /* 0x000fe200078e024c */
[----:B------:R-:W-:Y:S01]  /*7b50*/  ISETP.LT.AND P1, PT, R198, UR16, !P0 ;  /* 0x00000010c6007c0c */ /* 0x000fe2000c721270 */
[----:B------:R-:W0:Y:S01]  /*7b60*/  LDCU UR16, c[0x0][0x398] ;  /* 0x00007300ff1077ac */ /* 0x000e220008000800 */
[----:B------:R-:W-:Y:S01]  /*7b70*/  ISETP.LT.AND P0, PT, R197, UR28, !P0 ;  /* 0x0000001cc5007c0c */ /* 0x000fe2000c701270 */
[----:B------:R-:W-:Y:S01]  /*7b80*/  IMAD.WIDE R206, R203, 0x2, R68 ;  /* 0x00000002cbce7825 */ /* 0x000fe200078e0244 */
[----:B-1----:R-:W-:Y:S01]  /*7b90*/  PRMT R71, R71, 0x7632, R71 ;  /* 0x0000763247477816 */ /* 0x002fe20000000047 */
[----:B------:R-:W1:Y:S02]  /*7ba0*/  LDCU UR28, c[0x0][0x398] ;  /* 0x00007300ff1c77ac */ /* 0x000e640008000800 */
[----:B------:R-:W-:-:S06]  /*7bb0*/  VIADD R3, R196, 0x2 ;  /* 0x00000002c4037836 */ /* 0x000fcc0000000000 */
[----:B------:R0:W-:Y:S04]  /*7bc0*/  @P1 STG.E.U16 desc[UR22][R72.64], R201 ;  /* 0x000000c948001986 */ /* 0x0001e8000c101516 */
[----:B------:R1:W-:Y:S01]  /*7bd0*/  @P0 STG.E.U16 desc[UR22][R206.64], R71 ;  /* 0x00000047ce000986 */ /* 0x0003e2000c101516 */
[----:B------:R-:W-:-:S04]  /*7be0*/  ISETP.GE.AND P0, PT, R3, UR7, PT ;  /* 0x0000000703007c0c */ /* 0x000fc8000bf06270 */
[----:B---3--:R-:W-:Y:S01]  /*7bf0*/  ISETP.LT.AND P1, PT, R198, UR24, !P0 ;  /* 0x00000018c6007c0c */ /* 0x008fe2000c721270 */
[----:B------:R-:W-:Y:S01]  /*7c00*/  VIADD R203, R203, UR32 ;  /* 0x00000020cbcb7c36 */ /* 0x000fe20008000000 */
[----:B------:R-:W-:Y:S01]  /*7c10*/  ISETP.LT.AND P0, PT, R197, UR14, !P0 ;  /* 0x0000000ec5007c0c */ /* 0x000fe2000c701270 */
[----:B------:R-:W-:Y:S01]  /*7c20*/  VIADD R3, R196, 0x3 ;  /* 0x00000003c4037836 */ /* 0x000fe20000000000 */
[----:B0-----:R-:W3:Y:S01]  /*7c30*/  LDL.LU R201, [R1+0x48] ;  /* 0x0000480001c97983 */ /* 0x001ee20000300800 */
[C---:B------:R-:W-:Y:S01]  /*7c40*/  IMAD.WIDE R204, R203.reuse, 0x2, R76 ;  /* 0x00000002cbcc7825 */ /* 0x040fe200078e024c */
[----:B------:R-:W0:Y:S01]  /*7c50*/  LDCU UR14, c[0x0][0x398] ;  /* 0x00007300ff0e77ac */ /* 0x000e220008000800 */
[----:B-1----:R-:W-:Y:S01]  /*7c60*/  PRMT R71, R2, 0x7632, R71 ;  /* 0x0000763202477816 */ /* 0x002fe20000000047 */
[----:B------:R-:W4:Y:S01]  /*7c70*/  LDL.LU R207, [R1+0x44] ;  /* 0x0000440001cf7983 */ /* 0x000f220000300800 */
[----:B------:R-:W-:Y:S01]  /*7c80*/  IMAD.WIDE R72, R203, 0x2, R68 ;  /* 0x00000002cb487825 */ /* 0x000fe200078e0244 */
[----:B------:R-:W1:Y:S01]  /*7c90*/  LDCU UR24, c[0x0][0x398] ;  /* 0x00007300ff1877ac */ /* 0x000e620008000800 */
[----:B------:R-:W-:-:S02]  /*7ca0*/  F2FP.BF16.F32.PACK_AB R87, R87, R252 ;  /* 0x000000fc5757723e */ /* 0x000fc400000010ff */
[----:B------:R0:W-:Y:S01]  /*7cb0*/  @P1 STG.E.U16 desc[UR22][R204.64], R2 ;  /* 0x00000002cc001986 */ /* 0x0001e2000c101516 */
[----:B------:R-:W-:Y:S01]  /*7cc0*/  VIADD R203, R203, UR32 ;  /* 0x00000020cbcb7c36 */ /* 0x000fe20008000000 */
[----:B------:R-:W-:Y:S02]  /*7cd0*/  F2FP.BF16.F32.PACK_AB R88, R88, R251 ;  /* 0x000000fb5858723e */ /* 0x000fe400000010ff */
[----:B------:R1:W-:Y:S01]  /*7ce0*/  @P0 STG.E.U16 desc[UR22][R72.64], R70 ;  /* 0x0000004648000986 */ /* 0x0003e2000c101516 */
[----:B------:R-:W-:Y:S02]  /*7cf0*/  ISETP.GE.AND P0, PT, R3, UR7, PT ;  /* 0x0000000703007c0c */ /* 0x000fe4000bf06270 */
[----:B------:R-:W-:Y:S02]  /*7d00*/  F2FP.BF16.F32.PACK_AB R89, R89, R250 ;  /* 0x000000fa5959723e */ /* 0x000fe400000010ff */
[----:B------:R-:W-:Y:S01]  /*7d10*/  ISETP.LT.AND P1, PT, R198, UR4, !P0 ;  /* 0x00000004c6007c0c */ /* 0x000fe2000c721270 */
[----:B------:R-:W2:Y:S01]  /*7d20*/  LDCU UR4, c[0x0][0x398] ;  /* 0x00007300ff0477ac */ /* 0x000ea20008000800 */
[----:B------:R-:W-:Y:S01]  /*7d30*/  ISETP.LT.AND P0, PT, R197, UR26, !P0 ;  /* 0x0000001ac5007c0c */ /* 0x000fe2000c701270 */
[----:B0-----:R-:W-:Y:S01]  /*7d40*/  IMAD.WIDE R2, R203, 0x2, R76 ;  /* 0x00000002cb027825 */ /* 0x001fe200078e024c */
[----:B------:R-:W-:Y:S01]  /*7d50*/  F2FP.BF16.F32.PACK_AB R90, R90, R249 ;  /* 0x000000f95a5a723e */ /* 0x000fe200000010ff */
[----:B------:R-:W0:Y:S01]  /*7d60*/  LDCU UR26, c[0x0][0x398] ;  /* 0x00007300ff1a77ac */ /* 0x000e220008000800 */
[----:B------:R-:W-:Y:S01]  /*7d70*/  F2FP.BF16.F32.PACK_AB R91, R91, R248 ;  /* 0x000000f85b5b723e */ /* 0x000fe200000010ff */
[----:B-1----:R-:W-:Y:S01]  /*7d80*/  IMAD.WIDE R72, R203, 0x2, R68 ;  /* 0x00000002cb487825 */ /* 0x002fe200078e0244 */
[----:B------:R-:W-:-:S02]  /*7d90*/  F2FP.BF16.F32.PACK_AB R92, R92, R247 ;  /* 0x000000f75c5c723e */ /* 0x000fc400000010ff */
[----:B------:R-:W-:Y:S01]  /*7da0*/  F2FP.BF16.F32.PACK_AB R93, R93, R246 ;  /* 0x000000f65d5d723e */ /* 0x000fe200000010ff */
[----:B------:R-:W-:Y:S01]  /*7db0*/  VIADD R203, R203, UR32 ;  /* 0x00000020cbcb7c36 */ /* 0x000fe20008000000 */
[----:B------:R-:W-:Y:S01]  /*7dc0*/  F2FP.BF16.F32.PACK_AB R94, R94, R245 ;  /* 0x000000f55e5e723e */ /* 0x000fe200000010ff */
[----:B------:R1:W-:Y:S01]  /*7dd0*/  @P1 STG.E.U16 desc[UR22][R2.64], R71 ;  /* 0x0000004702001986 */ /* 0x0003e2000c101516 */
[----:B------:R-:W-:Y:S02]  /*7de0*/  F2FP.BF16.F32.PACK_AB R95, R95, R244 ;  /* 0x000000f45f5f723e */ /* 0x000fe400000010ff */
[----:B------:R-:W-:Y:S02]  /*7df0*/  F2FP.BF16.F32.PACK_AB R96, R96, R243 ;  /* 0x000000f36060723e */ /* 0x000fe400000010ff */
[----:B------:R-:W-:Y:S02]  /*7e00*/  F2FP.BF16.F32.PACK_AB R97, R97, R242 ;  /* 0x000000f26161723e */ /* 0x000fe400000010ff */
[----:B------:R-:W-:-:S02]  /*7e10*/  F2FP.BF16.F32.PACK_AB R98, R98, R241 ;  /* 0x000000f16262723e */ /* 0x000fc400000010ff */
[----:B------:R-:W-:Y:S02]  /*7e20*/  F2FP.BF16.F32.PACK_AB R99, R99, R240 ;  /* 0x000000f06363723e */ /* 0x000fe400000010ff */
[----:B------:R-:W-:Y:S02]  /*7e30*/  F2FP.BF16.F32.PACK_AB R100, R100, R239 ;  /* 0x000000ef6464723e */ /* 0x000fe400000010ff */
[----:B-1----:R-:W-:Y:S01]  /*7e40*/  PRMT R3, R70, 0x7632, R3 ;  /* 0x0000763246037816 */ /* 0x002fe20000000003 */
[----:B------:R-:W-:Y:S01]  /*7e50*/  VIADD R70, R196, 0x4 ;  /* 0x00000004c4467836 */ /* 0x000fe20000000000 */
[----:B------:R-:W-:Y:S02]  /*7e60*/  F2FP.BF16.F32.PACK_AB R101, R101, R238 ;  /* 0x000000ee6565723e */ /* 0x000fe400000010ff */
[----:B------:R-:W-:Y:S01]  /*7e70*/  F2FP.BF16.F32.PACK_AB R102, R102, R237 ;  /* 0x000000ed6666723e */ /* 0x000fe200000010ff */
[----:B------:R1:W-:Y:S01]  /*7e80*/  @P0 STG.E.U16 desc[UR22][R72.64], R3 ;  /* 0x0000000348000986 */ /* 0x0003e2000c101516 */
[----:B------:R-:W-:Y:S01]  /*7e90*/  ISETP.GE.AND P0, PT, R70, UR7, PT ;  /* 0x0000000746007c0c */ /* 0x000fe2000bf06270 */
[----:B------:R-:W-:Y:S01]  /*7ea0*/  IMAD.WIDE R70, R203, 0x2, R76 ;  /* 0x00000002cb467825 */ /* 0x000fe200078e024c */
[----:B------:R-:W-:-:S02]  /*7eb0*/  F2FP.BF16.F32.PACK_AB R103, R103, R236 ;  /* 0x000000ec6767723e */ /* 0x000fc400000010ff */
[----:B------:R-:W-:Y:S01]  /*7ec0*/  ISETP.LT.AND P1, PT, R198, UR30, !P0 ;  /* 0x0000001ec6007c0c */ /* 0x000fe2000c721270 */
[----:B------:R-:W0:Y:S01]  /*7ed0*/  LDCU UR30, c[0x0][0x398] ;  /* 0x00007300ff1e77ac */ /* 0x000e220008000800 */
[----:B------:R-:W-:Y:S02]  /*7ee0*/  ISETP.LT.AND P0, PT, R197, UR18, !P0 ;  /* 0x00000012c5007c0c */ /* 0x000fe4000c701270 */
[----:B------:R-:W-:Y:S01]  /*7ef0*/  F2FP.BF16.F32.PACK_AB R104, R104, R235 ;  /* 0x000000eb6868723e */ /* 0x000fe200000010ff */
[----:B------:R-:W0:Y:S01]  /*7f00*/  LDCU UR18, c[0x0][0x398] ;  /* 0x00007300ff1277ac */ /* 0x000e220008000800 */
[----:B------:R-:W-:Y:S01]  /*7f10*/  F2FP.BF16.F32.PACK_AB R105, R105, R234 ;  /* 0x000000ea6969723e */ /* 0x000fe200000010ff */
[----:B-1----:R-:W-:Y:S01]  /*7f20*/  IMAD.WIDE R2, R203, 0x2, R68 ;  /* 0x00000002cb027825 */ /* 0x002fe200078e0244 */
[----:B------:R-:W-:Y:S02]  /*7f30*/  F2FP.BF16.F32.PACK_AB R106, R106, R233 ;  /* 0x000000e96a6a723e */ /* 0x000fe400000010ff */
[----:B------:R-:W-:Y:S01]  /*7f40*/  F2FP.BF16.F32.PACK_AB R107, R107, R232 ;  /* 0x000000e86b6b723e */ /* 0x000fe200000010ff */
[----:B------:R-:W-:Y:S01]  /*7f50*/  VIADD R72, R196, 0x5 ;  /* 0x00000005c4487836 */ /* 0x000fe20000000000 */
[----:B------:R-:W-:Y:S01]  /*7f60*/  F2FP.BF16.F32.PACK_AB R108, R108, R231 ;  /* 0x000000e76c6c723e */ /* 0x000fe200000010ff */
[----:B------:R1:W-:Y:S01]  /*7f70*/  @P1 STG.E.U16 desc[UR22][R70.64], R0 ;  /* 0x0000000046001986 */ /* 0x0003e2000c101516 */
[----:B------:R-:W-:Y:S01]  /*7f80*/  VIADD R203, R203, UR32 ;  /* 0x00000020cbcb7c36 */ /* 0x000fe20008000000 */
[----:B------:R-:W-:-:S02]  /*7f90*/  F2FP.BF16.F32.PACK_AB R109, R109, R230 ;  /* 0x000000e66d6d723e */ /* 0x000fc400000010ff */
[----:B------:R0:W-:Y:S01]  /*7fa0*/  @P0 STG.E.U16 desc[UR22][R2.64], R202 ;  /* 0x000000ca02000986 */ /* 0x0001e2000c101516 */
[----:B------:R-:W-:Y:S01]  /*7fb0*/  ISETP.GE.AND P0, PT, R72, UR7, PT ;  /* 0x0000000748007c0c */ /* 0x000fe2000bf06270 */
[----:B------:R-:W-:Y:S01]  /*7fc0*/  IMAD.WIDE R72, R203, 0x2, R68 ;  /* 0x00000002cb487825 */ /* 0x000fe200078e0244 */
[----:B------:R-:W-:Y:S02]  /*7fd0*/  F2FP.BF16.F32.PACK_AB R110, R110, R229 ;  /* 0x000000e56e6e723e */ /* 0x000fe400000010ff */
[----:B------:R-:W-:Y:S01]  /*7fe0*/  ISETP.LT.AND P1, PT, R198, UR10, !P0 ;  /* 0x0000000ac6007c0c */ /* 0x000fe2000c721270 */
[----:B------:R-:W2:Y:S01]  /*7ff0*/  LDCU UR10, c[0x0][0x398] ;  /* 0x00007300ff0a77ac */ /* 0x000ea20008000800 */
[----:B------:R-:W-:Y:S01]  /*8000*/  ISETP.LT.AND P0, PT, R197, UR20, !P0 ;  /* 0x00000014c5007c0c */ /* 0x000fe2000c701270 */
[----:B-1----:R-:W-:Y:S01]  /*8010*/  IMAD.WIDE R70, R203, 0x2, R76 ;  /* 0x00000002cb467825 */ /* 0x002fe200078e024c */
[----:B------:R-:W-:Y:S01]  /*8020*/  F2FP.BF16.F32.PACK_AB R111, R111, R228 ;  /* 0x000000e46f6f723e */ /* 0x000fe200000010ff */
[----:B------:R-:W1:Y:S01]  /*8030*/  LDCU UR20, c[0x0][0x398] ;  /* 0x00007300ff1477ac */ /* 0x000e620008000800 */
[----:B------:R-:W-:Y:S01]  /*8040*/  F2FP.BF16.F32.PACK_AB R112, R112, R227 ;  /* 0x000000e37070723e */ /* 0x000fe200000010ff */
[----:B------:R-:W-:Y:S01]  /*8050*/  VIADD R203, R203, UR32 ;  /* 0x00000020cbcb7c36 */ /* 0x000fe20008000000 */
[----:B0-----:R-:W-:Y:S01]  /*8060*/  PRMT R3, R0, 0x7632, R3 ;  /* 0x0000763200037816 */ /* 0x001fe20000000003 */
[----:B------:R-:W-:Y:S01]  /*8070*/  VIADD R0, R196, 0x6 ;  /* 0x00000006c4007836 */ /* 0x000fe20000000000 */
[----:B------:R-:W-:-:S02]  /*8080*/  F2FP.BF16.F32.PACK_AB R113, R113, R226 ;  /* 0x000000e27171723e */ /* 0x000fc400000010ff */
[----:B------:R-:W-:Y:S01]  /*8090*/  F2FP.BF16.F32.PACK_AB R114, R114, R225 ;  /* 0x000000e17272723e */ /* 0x000fe200000010ff */
[----:B------:R0:W-:Y:S01]  /*80a0*/  @P1 STG.E.U16 desc[UR22][R70.64], R3 ;  /* 0x0000000346001986 */ /* 0x0001e2000c101516 */
[----:B------:R-:W-:Y:S02]  /*80b0*/  F2FP.BF16.F32.PACK_AB R115, R115, R224 ;  /* 0x000000e07373723e */ /* 0x000fe400000010ff */
[----:B------:R-:W-:Y:S02]  /*80c0*/  F2FP.BF16.F32.PACK_AB R116, R116, R223 ;  /* 0x000000df7474723e */ /* 0x000fe400000010ff */
[----:B------:R-:W-:Y:S02]  /*80d0*/  F2FP.BF16.F32.PACK_AB R117, R117, R222 ;  /* 0x000000de7575723e */ /* 0x000fe400000010ff */
[----:B------:R-:W-:Y:S02]  /*80e0*/  F2FP.BF16.F32.PACK_AB R118, R118, R221 ;  /* 0x000000dd7676723e */ /* 0x000fe400000010ff */
[----:B------:R-:W-:-:S02]  /*80f0*/  F2FP.BF16.F32.PACK_AB R119, R119, R220 ;  /* 0x000000dc7777723e */ /* 0x000fc400000010ff */
[----:B------:R-:W-:Y:S01]  /*8100*/  F2FP.BF16.F32.PACK_AB R120, R120, R219 ;  /* 0x000000db7878723e */ /* 0x000fe200000010ff */
[----:B0-----:R-:W-:Y:S01]  /*8110*/  IMAD.WIDE R2, R203, 0x2, R76 ;  /* 0x00000002cb027825 */ /* 0x001fe200078e024c */
[----:B------:R-:W-:Y:S02]  /*8120*/  PRMT R71, R202, 0x7632, R71 ;  /* 0x00007632ca477816 */ /* 0x000fe40000000047 */
[----:B------:R-:W-:Y:S02]  /*8130*/  F2FP.BF16.F32.PACK_AB R121, R121, R218 ;  /* 0x000000da7979723e */ /* 0x000fe400000010ff */
[----:B------:R-:W-:Y:S01]  /*8140*/  F2FP.BF16.F32.PACK_AB R122, R122, R217 ;  /* 0x000000d97a7a723e */ /* 0x000fe200000010ff */
[----:B------:R0:W-:Y:S01]  /*8150*/  @P0 STG.E.U16 desc[UR22][R72.64], R71 ;  /* 0x0000004748000986 */ /* 0x0001e2000c101516 */
[----:B------:R-:W-:Y:S01]  /*8160*/  ISETP.GE.AND P0, PT, R0, UR7, PT ;  /* 0x0000000700007c0c */ /* 0x000fe2000bf06270 */
[----:B------:R-:W-:Y:S01]  /*8170*/  VIADD R0, R196, 0x7 ;  /* 0x00000007c4007836 */ /* 0x000fe20000000000 */
[----:B------:R-:W-:-:S02]  /*8180*/  F2FP.BF16.F32.PACK_AB R123, R123, R216 ;  /* 0x000000d87b7b723e */ /* 0x000fc400000010ff */
[----:B------:R-:W-:Y:S01]  /*8190*/  ISETP.LT.AND P1, PT, R198, UR34, !P0 ;  /* 0x00000022c6007c0c */ /* 0x000fe2000c721270 */
[----:B------:R-:W1:Y:S01]  /*81a0*/  LDCU UR34, c[0x0][0x398] ;  /* 0x00007300ff2277ac */ /* 0x000e620008000800 */
[----:B--2---:R-:W-:Y:S02]  /*81b0*/  ISETP.LT.AND P0, PT, R197, UR4, !P0 ;  /* 0x00000004c5007c0c */ /* 0x004fe4000c701270 */
[----:B------:R-:W-:Y:S01]  /*81c0*/  F2FP.BF16.F32.PACK_AB R124, R124, R215 ;  /* 0x000000d77c7c723e */ /* 0x000fe200000010ff */
[----:B------:R-:W2:Y:S01]  /*81d0*/  LDCU UR4, c[0x0][0x398] ;  /* 0x00007300ff0477ac */ /* 0x000ea20008000800 */
[----:B------:R-:W-:Y:S01]  /*81e0*/  F2FP.BF16.F32.PACK_AB R125, R125, R214 ;  /* 0x000000d67d7d723e */ /* 0x000fe200000010ff */
[----:B0-----:R-:W-:Y:S01]  /*81f0*/  IMAD.WIDE R70, R203, 0x2, R68 ;  /* 0x00000002cb467825 */ /* 0x001fe200078e0244 */
[----:B------:R-:W-:Y:S02]  /*8200*/  F2FP.BF16.F32.PACK_AB R126, R126, R213 ;  /* 0x000000d57e7e723e */ /* 0x000fe400000010ff */
[----:B------:R-:W-:Y:S01]  /*8210*/  F2FP.BF16.F32.PACK_AB R127, R127, R212 ;  /* 0x000000d47f7f723e */ /* 0x000fe200000010ff */
[----:B------:R-:W-:Y:S01]  /*8220*/  VIADD R203, R203, UR32 ;  /* 0x00000020cbcb7c36 */ /* 0x000fe20008000000 */
[----:B------:R-:W-:Y:S01]  /*8230*/  F2FP.BF16.F32.PACK_AB R128, R128, R210 ;  /* 0x000000d28080723e */ /* 0x000fe200000010ff */
[----:B------:R0:W-:Y:S01]  /*8240*/  @P1 STG.E.U16 desc[UR22][R2.64], R74 ;  /* 0x0000004a02001986 */ /* 0x0001e2000c101516 */
[----:B------:R-:W-:Y:S01]  /*8250*/  VIADD R72, R196, 0x14 ;  /* 0x00000014c4487836 */ /* 0x000fe20000000000 */
[----:B------:R-:W-:-:S02]  /*8260*/  F2FP.BF16.F32.PACK_AB R129, R129, R211 ;  /* 0x000000d38181723e */ /* 0x000fc400000010ff */
[----:B------:R-:W-:Y:S02]  /*8270*/  F2FP.BF16.F32.PACK_AB R130, R130, R209 ;  /* 0x000000d18282723e */ /* 0x000fe400000010ff */
[----:B------:R-:W-:Y:S02]  /*8280*/  F2FP.BF16.F32.PACK_AB R131, R131, R208 ;  /* 0x000000d08383723e */ /* 0x000fe400000010ff */
[----:B------:R-:W-:Y:S02]  /*8290*/  F2FP.BF16.F32.PACK_AB R4, R4, R132 ;  /* 0x000000840404723e */ /* 0x000fe400000010ff */
[----:B------:R-:W-:Y:S02]  /*82a0*/  F2FP.BF16.F32.PACK_AB R133, R5, R133 ;  /* 0x000000850585723e */ /* 0x000fe400000010ff */
[----:B0-----:R-:W-:Y:S01]  /*82b0*/  PRMT R3, R74, 0x7632, R3 ;  /* 0x000076324a037816 */ /* 0x001fe20000000003 */
[----:B------:R-:W-:Y:S01]  /*82c0*/  VIADD R74, R196, 0x3e ;  /* 0x0000003ec44a7836 */ /* 0x000fe20000000000 */
[----:B------:R-:W-:-:S02]  /*82d0*/  F2FP.BF16.F32.PACK_AB R6, R6, R134 ;  /* 0x000000860606723e */ /* 0x000fc400000010ff */
[----:B------:R-:W-:Y:S01]  /*82e0*/  F2FP.BF16.F32.PACK_AB R135, R7, R135 ;  /* 0x000000870787723e */ /* 0x000fe200000010ff */
[----:B------:R0:W-:Y:S01]  /*82f0*/  @P0 STG.E.U16 desc[UR22][R70.64], R3 ;  /* 0x0000000346000986 */ /* 0x0001e2000c101516 */
[----:B------:R-:W-:Y:S01]  /*8300*/  ISETP.GE.AND P0, PT, R0, UR7, PT ;  /* 0x0000000700007c0c */ /* 0x000fe2000bf06270 */
[----:B------:R-:W-:Y:S01]  /*8310*/  VIADD R0, R196, 0x8 ;  /* 0x00000008c4007836 */ /* 0x000fe20000000000 */
[----:B------:R-:W-:Y:S02]  /*8320*/  F2FP.BF16.F32.PACK_AB R8, R8, R136 ;  /* 0x000000880808723e */ /* 0x000fe400000010ff */
[----:B--2---:R-:W-:Y:S01]  /*8330*/  ISETP.LT.AND P1, PT, R198, UR4, !P0 ;  /* 0x00000004c6007c0c */ /* 0x004fe2000c721270 */
[----:B------:R-:W2:Y:S01]  /*8340*/  LDCU UR4, c[0x0][0x398] ;  /* 0x00007300ff0477ac */ /* 0x000ea20008000800 */
[----:B------:R-:W-:Y:S02]  /*8350*/  ISETP.LT.AND P0, PT, R197, UR6, !P0 ;  /* 0x00000006c5007c0c */ /* 0x000fe4000c701270 */
[----:B------:R-:W-:Y:S01]  /*8360*/  F2FP.BF16.F32.PACK_AB R137, R9, R137 ;  /* 0x000000890989723e */ /* 0x000fe200000010ff */
[----:B------:R-:W1:Y:S01]  /*8370*/  LDCU UR6, c[0x0][0x398] ;  /* 0x00007300ff0677ac */ /* 0x000e620008000800 */
[----:B------:R-:W-:Y:S01]  /*8380*/  F2FP.BF16.F32.PACK_AB R10, R10, R138 ;  /* 0x0000008a0a0a723e */ /* 0x000fe200000010ff */
[----:B0-----:R-:W-:Y:S01]  /*8390*/  IMAD.WIDE R2, R203, 0x2, R76 ;  /* 0x00000002cb027825 */ /* 0x001fe200078e024c */
[----:B------:R-:W-:-:S02]  /*83a0*/  F2FP.BF16.F32.PACK_AB R139, R11, R139 ;  /* 0x0000008b0b8b723e */ /* 0x000fc400000010ff */
[----:B------:R-:W-:Y:S01]  /*83b0*/  F2FP.BF16.F32.PACK_AB R12, R12, R140 ;  /* 0x0000008c0c0c723e */ /* 0x000fe200000010ff */
[----:B------:R-:W-:Y:S01]  /*83c0*/  IMAD.WIDE R70, R203, 0x2, R68 ;  /* 0x00000002cb467825 */ /* 0x000fe200078e0244 */
[----:B------:R-:W-:Y:S01]  /*83d0*/  F2FP.BF16.F32.PACK_AB R13, R13, R141 ;  /* 0x0000008d0d0d723e */ /* 0x000fe200000010ff */
[----:B------:R0:W-:Y:S01]  /*83e0*/  @P1 STG.E.U16 desc[UR22][R2.64], R75 ;  /* 0x0000004b02001986 */ /* 0x0001e2000c101516 */
[----:B------:R-:W-:Y:S01]  /*83f0*/  F2FP.BF16.F32.PACK_AB R14, R14, R142 ;  /* 0x0000008e0e0e723e */ /* 0x000fe200000010ff */
[----:B------:R-:W-:Y:S01]  /*8400*/  VIADD R203, R203, UR32 ;  /* 0x00000020cbcb7c36 */ /* 0x000fe20008000000 */
[----:B------:R-:W-:Y:S02]  /*8410*/  F2FP.BF16.F32.PACK_AB R15, R15, R143 ;  /* 0x0000008f0f0f723e */ /* 0x000fe400000010ff */
[----:B------:R-:W-:Y:S02]  /*8420*/  F2FP.BF16.F32.PACK_AB R16, R16, R144 ;  /* 0x000000901010723e */ /* 0x000fe400000010ff */
[----:B------:R-:W-:-:S02]  /*8430*/  F2FP.BF16.F32.PACK_AB R17, R17, R145 ;  /* 0x000000911111723e */ /* 0x000fc400000010ff */
[----:B------:R-:W-:Y:S02]  /*8440*/  F2FP.BF16.F32.PACK_AB R18, R18, R146 ;  /* 0x000000921212723e */ /* 0x000fe400000010ff */
[----:B------:R-:W-:Y:S02]  /*8450*/  F2FP.BF16.F32.PACK_AB R19, R19, R147 ;  /* 0x000000931313723e */ /* 0x000fe400000010ff */
[----:B0-----:R-:W-:Y:S02]  /*8460*/  PRMT R3, R75, 0x7632, R3 ;  /* 0x000076324b037816 */ /* 0x001fe40000000003 */
[----:B------:R-:W-:Y:S02]  /*8470*/  F2FP.BF16.F32.PACK_AB R20, R20, R148 ;  /* 0x000000941414723e */ /* 0x000fe400000010ff */
[----:B------:R-:W-:Y:S01]  /*8480*/  F2FP.BF16.F32.PACK_AB R21, R21, R149 ;  /* 0x000000951515723e */ /* 0x000fe200000010ff */
[----:B------:R0:W-:Y:S01]  /*8490*/  @P0 STG.E.U16 desc[UR22][R70.64], R3 ;  /* 0x0000000346000986 */ /* 0x0001e2000c101516 */
[----:B------:R-:W-:Y:S01]  /*84a0*/  ISETP.GE.AND P0, PT, R0, UR7, PT ;  /* 0x0000000700007c0c */ /* 0x000fe2000bf06270 */
[----:B------:R-:W-:Y:S01]  /*84b0*/  VIADD R0, R196, 0x9 ;  /* 0x00000009c4007836 */ /* 0x000fe20000000000 */
[----:B------:R-:W-:-:S02]  /*84c0*/  F2FP.BF16.F32.PACK_AB R22, R22, R150 ;  /* 0x000000961616723e */ /* 0x000fc400000010ff */
[----:B--2---:R-:W-:Y:S01]  /*84d0*/  ISETP.LT.AND P1, PT, R198, UR4, !P0 ;  /* 0x00000004c6007c0c */ /* 0x004fe2000c721270 */
[----:B------:R-:W2:Y:S01]  /*84e0*/  LDCU UR4, c[0x0][0x398] ;  /* 0x00007300ff0477ac */ /* 0x000ea20008000800 */
[----:B-1----:R-:W-:Y:S02]  /*84f0*/  ISETP.LT.AND P0, PT, R197, UR6, !P0 ;  /* 0x00000006c5007c0c */ /* 0x002fe4000c701270 */
[----:B------:R-:W-:Y:S01]  /*8500*/  F2FP.BF16.F32.PACK_AB R23, R23, R151 ;  /* 0x000000971717723e */ /* 0x000fe200000010ff */
[----:B------:R-:W1:Y:S01]  /*8510*/  LDCU UR6, c[0x0][0x398] ;  /* 0x00007300ff0677ac */ /* 0x000e620008000800 */
[----:B------:R-:W-:Y:S01]  /*8520*/  F2FP.BF16.F32.PACK_AB R24, R24, R152 ;  /* 0x000000981818723e */ /* 0x000fe200000010ff */
[----:B0-----:R-:W-:Y:S01]  /*8530*/  IMAD.WIDE R2, R203, 0x2, R76 ;  /* 0x00000002cb027825 */ /* 0x001fe200078e024c */
[----:B------:R-:W-:Y:S02]  /*8540*/  F2FP.BF16.F32.PACK_AB R25, R25, R153 ;  /* 0x000000991919723e */ /* 0x000fe400000010ff */
[----:B------:R-:W-:Y:S01]  /*8550*/  F2FP.BF16.F32.PACK_AB R26, R26, R154 ;  /* 0x0000009a1a1a723e */ /* 0x000fe200000010ff */
[----:B------:R-:W-:Y:S01]  /*8560*/  IMAD.WIDE R70, R203, 0x2, R68 ;  /* 0x00000002cb467825 */ /* 0x000fe200078e0244 */
[----:B------:R-:W-:Y:S01]  /*8570*/  F2FP.BF16.F32.PACK_AB R27, R27, R155 ;  /* 0x0000009b1b1b723e */ /* 0x000fe200000010ff */
[----:B------:R0:W-:Y:S01]  /*8580*/  @P1 STG.E.U16 desc[UR22][R2.64], R200 ;  /* 0x000000c802001986 */ /* 0x0001e2000c101516 */
[----:B------:R-:W-:Y:S01]  /*8590*/  F2FP.BF16.F32.PACK_AB R28, R28, R156 ;  /* 0x0000009c1c1c723e */ /* 0x000fe200000010ff */
[----:B------:R-:W-:Y:S01]  /*85a0*/  VIADD R203, R203, UR32 ;  /* 0x00000020cbcb7c36 */ /* 0x000fe20008000000 */
[----:B------:R-:W-:-:S02]  /*85b0*/  F2FP.BF16.F32.PACK_AB R29, R29, R157 ;  /* 0x0000009d1d1d723e */ /* 0x000fc400000010ff */
[----:B------:R-:W-:Y:S02]  /*85c0*/  F2FP.BF16.F32.PACK_AB R30, R30, R158 ;  /* 0x0000009e1e1e723e */ /* 0x000fe400000010ff */
[----:B------:R-:W-:Y:S02]  /*85d0*/  F2FP.BF16.F32.PACK_AB R31, R31, R159 ;  /* 0x0000009f1f1f723e */ /* 0x000fe400000010ff */
[----:B------:R-:W-:Y:S02]  /*85e0*/  F2FP.BF16.F32.PACK_AB R32, R32, R160 ;  /* 0x000000a02020723e */ /* 0x000fe400000010ff */
[----:B------:R-:W-:Y:S02]  /*85f0*/  F2FP.BF16.F32.PACK_AB R33, R33, R161 ;  /* 0x000000a12121723e */ /* 0x000fe400000010ff */
[----:B0-----:R-:W-:Y:S02]  /*8600*/  PRMT R3, R200, 0x7632, R3 ;  /* 0x00007632c8037816 */ /* 0x001fe40000000003 */
        /* <DEDUP_REMOVED lines=8> */
[----:B-1----:R-:W-:Y:S02]  /*8690*/  ISETP.LT.AND P0, PT, R197, UR6, !P0 ;  /* 0x00000006c5007c0c */ /* 0x002fe4000c701270 */
        /* <DEDUP_REMOVED lines=57> */
[----:B---3--:R-:W-:Y:S01]  /*8a30*/  F2FP.BF16.F32.PACK_AB R86, R86, R201 ;  /* 0x000000c95656723e */ /* 0x008fe200000010ff */
[----:B------:R-:W-:Y:S02]  /*8a40*/  IMAD.WIDE R70, R203, 0x2, R68 ;  /* 0x00000002cb467825 */ /* 0x000fe400078e0244 */
[----:B------:R0:W-:Y:S01]  /*8a50*/  @P1 STG.E.U16 desc[UR22][R2.64], R79 ;  /* 0x0000004f02001986 */ /* 0x0001e2000c101516 */
[----:B----4-:R-:W-:Y:S01]  /*8a60*/  F2FP.BF16.F32.PACK_AB R85, R85, R207 ;  /* 0x000000cf5555723e */ /* 0x010fe200000010ff */
[----:B------:R-:W-:Y:S01]  /*8a70*/  VIADD R203, R203, UR32 ;  /* 0x00000020cbcb7c36 */ /* 0x000fe20008000000 */
[----:B0-----:R-:W-:-:S05]  /*8a80*/  PRMT R3, R79, 0x7632, R3 ;  /* 0x000076324f037816 */ /* 0x001fca0000000003 */
[----:B------:R0:W-:Y:S01]  /*8a90*/  @P0 STG.E.U16 desc[UR22][R70.64], R3 ;  /* 0x0000000346000986 */ /* 0x0001e2000c101516 */
[----:B------:R-:W-:Y:S01]  /*8aa0*/  ISETP.GE.AND P0, PT, R0, UR7, PT ;  /* 0x0000000700007c0c */ /* 0x000fe2000bf06270 */
[----:B------:R-:W-:-:S03]  /*8ab0*/  VIADD R0, R196, 0xd ;  /* 0x0000000dc4007836 */ /* 0x000fc60000000000 */
[----:B--2---:R-:W-:Y:S01]  /*8ac0*/  ISETP.LT.AND P1, PT, R198, UR4, !P0 ;  /* 0x00000004c6007c0c */ /* 0x004fe2000c721270 */
[----:B------:R-:W2:Y:S01]  /*8ad0*/  LDCU UR4, c[0x0][0x398] ;  /* 0x00007300ff0477ac */ /* 0x000ea20008000800 */
[----:B-1----:R-:W-:Y:S01]  /*8ae0*/  ISETP.LT.AND P0, PT, R197, UR6, !P0 ;  /* 0x00000006c5007c0c */ /* 0x002fe2000c701270 */
[----:B------:R-:W1:Y:S01]  /*8af0*/  LDCU UR6, c[0x0][0x398] ;  /* 0x00007300ff0677ac */ /* 0x000e620008000800 */
[----:B0-----:R-:W-:-:S04]  /*8b00*/  IMAD.WIDE R2, R203, 0x2, R76 ;  /* 0x00000002cb027825 */ /* 0x001fc800078e024c */
[----:B------:R-:W-:-:S05]  /*8b10*/  IMAD.WIDE R70, R203, 0x2, R68 ;  /* 0x00000002cb467825 */ /* 0x000fca00078e0244 */
[----:B------:R0:W-:Y:S01]  /*8b20*/  @P1 STG.E.U16 desc[UR22][R2.64], R80 ;  /* 0x0000005002001986 */ /* 0x0001e2000c101516 */
        /* <DEDUP_REMOVED lines=29> */
[----:B------:R-:W-:Y:S01]  /*8d00*/  ISETP.LT.AND P1, PT, R198, UR9, !P0 ;  /* 0x00000009c6007c0c */ /* 0x000fe2000c721270 */
[----:B------:R-:W3:Y:S01]  /*8d10*/  LDCU UR9, c[0x0][0x39c] ;  /* 0x00007380ff0977ac */ /* 0x000ee20008000800 */
[----:B------:R-:W-:Y:S01]  /*8d20*/  ISETP.LT.AND P0, PT, R197, UR10, !P0 ;  /* 0x0000000ac5007c0c */ /* 0x000fe2000c701270 */
[----:B------:R-:W4:Y:S01]  /*8d30*/  LDCU UR10, c[0x0][0x39c] ;  /* 0x00007380ff0a77ac */ /* 0x000f220008000800 */
[----:B0-----:R-:W-:-:S04]  /*8d40*/  IMAD.WIDE R2, R203, 0x2, R76 ;  /* 0x00000002cb027825 */ /* 0x001fc800078e024c */
[----:B------:R-:W-:-:S05]  /*8d50*/  IMAD.WIDE R70, R203, 0x2, R68 ;  /* 0x00000002cb467825 */ /* 0x000fca00078e0244 */
[----:B------:R0:W-:Y:S01]  /*8d60*/  @P1 STG.E.U16 desc[UR22][R2.64], R83 ;  /* 0x0000005302001986 */ /* 0x0001e2000c101516 */
[----:B------:R-:W-:Y:S01]  /*8d70*/  VIADD R203, R203, UR32 ;  /* 0x00000020cbcb7c36 */ /* 0x000fe20008000000 */
[----:B----4-:R-:W-:Y:S01]  /*8d80*/  ISETP.GE.AND P6, PT, R72, UR10, PT ;  /* 0x0000000a48007c0c */ /* 0x010fe2000bfc6270 */
[----:B------:R-:W4:Y:S01]  /*8d90*/  LDCU UR10, c[0x0][0x398] ;  /* 0x00007300ff0a77ac */ /* 0x000f220008000800 */
[----:B0-----:R-:W-:-:S05]  /*8da0*/  PRMT R3, R83, 0x7632, R3 ;  /* 0x0000763253037816 */ /* 0x001fca0000000003 */
[----:B------:R0:W-:Y:S01]  /*8db0*/  @P0 STG.E.U16 desc[UR22][R70.64], R3 ;  /* 0x0000000346000986 */ /* 0x0001e2000c101516 */
[----:B------:R-:W-:Y:S01]  /*8dc0*/  ISETP.GE.AND P0, PT, R0, UR7, PT ;  /* 0x0000000700007c0c */ /* 0x000fe2000bf06270 */
[----:B------:R-:W-:Y:S01]  /*8dd0*/  VIADD R0, R196, 0x11 ;  /* 0x00000011c4007836 */ /* 0x000fe20000000000 */
[----:B------:R-:W3:Y:S02]  /*8de0*/  LDCU UR7, c[0x0][0x39c] ;  /* 0x00007380ff0777ac */ /* 0x000ee40008000800 */
[----:B------:R-:W-:Y:S02]  /*8df0*/  ISETP.LT.AND P3, PT, R198, UR14, !P0 ;  /* 0x0000000ec6007c0c */ /* 0x000fe4000c761270 */
[----:B------:R-:W-:Y:S01]  /*8e00*/  ISETP.LT.AND P1, PT, R197, UR16, !P0 ;  /* 0x00000010c5007c0c */ /* 0x000fe2000c721270 */
[----:B------:R-:W3:Y:S01]  /*8e10*/  LDCU UR14, c[0x0][0x398] ;  /* 0x00007300ff0e77ac */ /* 0x000ee20008000800 */
[----:B--2---:R-:W-:Y:S01]  /*8e20*/  ISETP.GE.AND P2, PT, R0, UR4, PT ;  /* 0x0000000400007c0c */ /* 0x004fe2000bf46270 */
[----:B------:R-:W-:-:S02]  /*8e30*/  VIADD R0, R196, 0x12 ;  /* 0x00000012c4007836 */ /* 0x000fc40000000000 */
[C---:B0-----:R-:W-:Y:S01]  /*8e40*/  IMAD.WIDE R2, R203.reuse, 0x2, R76 ;  /* 0x00000002cb027825 */ /* 0x041fe200078e024c */
[----:B------:R-:W-:Y:S01]  /*8e50*/  ISETP.LT.AND P0, PT, R198, UR18, !P2 ;  /* 0x00000012c6007c0c */ /* 0x000fe2000d701270 */
[----:B------:R-:W0:Y:S01]  /*8e60*/  LDCU UR4, c[0x0][0x39c] ;  /* 0x00007380ff0477ac */ /* 0x000e220008000800 */
[----:B-1----:R-:W-:Y:S01]  /*8e70*/  ISETP.GE.AND P5, PT, R0, UR6, PT ;  /* 0x0000000600007c0c */ /* 0x002fe2000bfa6270 */
[----:B------:R-:W-:Y:S01]  /*8e80*/  IMAD.WIDE R70, R203, 0x2, R68 ;  /* 0x00000002cb467825 */ /* 0x000fe200078e0244 */
[----:B------:R-:W-:Y:S01]  /*8e90*/  ISETP.LT.AND P2, PT, R197, UR20, !P2 ;  /* 0x00000014c5007c0c */ /* 0x000fe2000d741270 */
[----:B------:R1:W-:Y:S01]  /*8ea0*/  @P3 STG.E.U16 desc[UR22][R2.64], R84 ;  /* 0x0000005402003986 */ /* 0x0003e2000c101516 */
[----:B------:R-:W2:Y:S01]  /*8eb0*/  LDCU UR16, c[0x0][0x398] ;  /* 0x00007300ff1077ac */ /* 0x000ea20008000800 */
[----:B------:R-:W-:Y:S02]  /*8ec0*/  VIADD R203, R203, UR32 ;  /* 0x00000020cbcb7c36 */ /* 0x000fe40008000000 */
[----:B------:R-:W-:Y:S01]  /*8ed0*/  VIADD R0, R196, 0x13 ;  /* 0x00000013c4007836 */ /* 0x000fe20000000000 */
[----:B------:R-:W0:Y:S01]  /*8ee0*/  LDCU UR6, c[0x0][0x39c] ;  /* 0x00007380ff0677ac */ /* 0x000e220008000800 */
[----:B------:R-:W-:-:S03]  /*8ef0*/  VIADD R75, R203, UR32 ;  /* 0x00000020cb4b7c36 */ /* 0x000fc60008000000 */
[----:B---3--:R-:W-:Y:S01]  /*8f00*/  ISETP.GE.AND P4, PT, R0, UR9, PT ;  /* 0x0000000900007c0c */ /* 0x008fe2000bf86270 */
[C---:B------:R-:W-:Y:S01]  /*8f10*/  IMAD.WIDE R72, R75.reuse, 0x2, R76 ;  /* 0x000000024b487825 */ /* 0x040fe200078e024c */
[----:B------:R-:W3:Y:S01]  /*8f20*/  LDCU UR9, c[0x0][0x398] ;  /* 0x00007300ff0977ac */ /* 0x000ee20008000800 */
[----:B-1----:R-:W-:Y:S02]  /*8f30*/  PRMT R3, R84, 0x7632, R3 ;  /* 0x0000763254037816 */ /* 0x002fe40000000003 */
[----:B------:R-:W-:Y:S01]  /*8f40*/  VIADD R79, R75, UR32 ;  /* 0x000000204b4f7c36 */ /* 0x000fe20008000000 */
[----:B------:R-:W1:Y:S01]  /*8f50*/  LDCU UR18, c[0x0][0x398] ;  /* 0x00007300ff1277ac */ /* 0x000e620008000800 */
[----:B------:R-:W-:Y:S01]  /*8f60*/  VIADD R0, R196, 0x15 ;  /* 0x00000015c4007836 */ /* 0x000fe20000000000 */
[----:B------:R2:W-:Y:S01]  /*8f70*/  @P1 STG.E.U16 desc[UR22][R70.64], R3 ;  /* 0x0000000346001986 */ /* 0x0005e2000c101516 */
[----:B------:R-:W1:Y:S03]  /*8f80*/  LDCU UR20, c[0x0][0x398] ;  /* 0x00007300ff1477ac */ /* 0x000e660008000800 */
[----:B------:R-:W-:Y:S01]  /*8f90*/  ISETP.GE.AND P3, PT, R0, UR12, PT ;  /* 0x0000000c00007c0c */ /* 0x000fe2000bf66270 */
[----:B------:R-:W-:Y:S01]  /*8fa0*/  VIADD R0, R196, 0x16 ;  /* 0x00000016c4007836 */ /* 0x000fe20000000000 */
[----:B------:R-:W1:Y:S04]  /*8fb0*/  LDCU UR12, c[0x0][0x398] ;  /* 0x00007300ff0c77ac */ /* 0x000e680008000800 */
[----:B0-----:R-:W-:Y:S01]  /*8fc0*/  ISETP.GE.AND P1, PT, R0, UR4, PT ;  /* 0x0000000400007c0c */ /* 0x001fe2000bf26270 */
[----:B------:R-:W-:Y:S01]  /*8fd0*/  VIADD R0, R196, 0x17 ;  /* 0x00000017c4007836 */ /* 0x000fe20000000000 */
[----:B------:R-:W0:Y:S01]  /*8fe0*/  LDCU UR4, c[0x0][0x39c] ;  /* 0x00007380ff0477ac */ /* 0x000e220008000800 */
[----:B--2---:R-:W-:-:S04]  /*8ff0*/  IMAD.WIDE R2, R203, 0x2, R76 ;  /* 0x00000002cb027825 */ /* 0x004fc800078e024c */
[----:B------:R-:W-:Y:S01]  /*9000*/  IMAD.WIDE R70, R203, 0x2, R68 ;  /* 0x00000002cb467825 */ /* 0x000fe200078e0244 */
[----:B------:R2:W-:Y:S01]  /*9010*/  @P0 STG.E.U16 desc[UR22][R2.64], R85 ;  /* 0x0000005502000986 */ /* 0x0005e2000c101516 */
[----:B------:R-:W-:Y:S01]  /*9020*/  ISETP.LT.AND P0, PT, R198, UR24, !P5 ;  /* 0x00000018c6007c0c */ /* 0x000fe2000ef01270 */
[----:B------:R-:W0:Y:S01]  /*9030*/  LDCU UR24, c[0x0][0x398] ;  /* 0x00007300ff1877ac */ /* 0x000e220008000800 */
[----:B------:R-:W-:Y:S01]  /*9040*/  ISETP.LT.AND P5, PT, R197, UR26, !P5 ;  /* 0x0000001ac5007c0c */ /* 0x000fe2000efa1270 */
[----:B------:R-:W0:Y:S01]  /*9050*/  LDCU UR26, c[0x0][0x398] ;  /* 0x00007300ff1a77ac */ /* 0x000e220008000800 */
[----:B--2---:R-:W-:-:S05]  /*9060*/  PRMT R3, R85, 0x7632, R3 ;  /* 0x0000763255037816 */ /* 0x004fca0000000003 */
[----:B------:R2:W-:Y:S01]  /*9070*/  @P2 STG.E.U16 desc[UR22][R70.64], R3 ;  /* 0x0000000346002986 */ /* 0x0005e2000c101516 */
[----:B------:R-:W-:Y:S01]  /*9080*/  ISETP.GE.AND P2, PT, R0, UR6, PT ;  /* 0x0000000600007c0c */ /* 0x000fe2000bf46270 */
[----:B------:R-:W-:Y:S01]  /*9090*/  VIADD R0, R196, 0x18 ;  /* 0x00000018c4007836 */ /* 0x000fe20000000000 */
[----:B------:R-:W0:Y:S01]  /*90a0*/  LDCU UR6, c[0x0][0x39c] ;  /* 0x00007380ff0677ac */ /* 0x000e220008000800 */
[----:B------:R1:W-:Y:S01]  /*90b0*/  @P0 STG.E.U16 desc[UR22][R72.64], R86 ;  /* 0x0000005648000986 */ /* 0x0003e2000c101516 */
[----:B------:R-:W-:Y:S02]  /*90c0*/  ISETP.LT.AND P0, PT, R198, UR28, !P4 ;  /* 0x0000001cc6007c0c */ /* 0x000fe4000e701270 */
[----:B------:R-:W-:Y:S01]  /*90d0*/  ISETP.LT.AND P4, PT, R197, UR30, !P4 ;  /* 0x0000001ec5007c0c */ /* 0x000fe2000e781270 */
[----:B------:R-:W0:Y:S01]  /*90e0*/  LDCU UR28, c[0x0][0x398] ;  /* 0x00007300ff1c77ac */ /* 0x000e220008000800 */
[----:B--2---:R-:W-:Y:S01]  /*90f0*/  IMAD.WIDE R2, R75, 0x2, R68 ;  /* 0x000000024b027825 */ /* 0x004fe200078e0244 */
[----:B------:R-:W2:Y:S01]  /*9100*/  LDCU UR30, c[0x0][0x398] ;  /* 0x00007300ff1e77ac */ /* 0x000ea20008000800 */
[----:B-1----:R-:W-:-:S02]  /*9110*/  PRMT R73, R86, 0x7632, R73 ;  /* 0x0000763256497816 */ /* 0x002fc40000000049 */
[----:B------:R-:W-:-:S03]  /*9120*/  IMAD.WIDE R70, R79, 0x2, R76 ;  /* 0x000000024f467825 */ /* 0x000fc600078e024c */
[----:B------:R1:W-:Y:S01]  /*9130*/  @P5 STG.E.U16 desc[UR22][R2.64], R73 ;  /* 0x0000004902005986 */ /* 0x0003e2000c101516 */
[----:B------:R-:W-:Y:S01]  /*9140*/  VIADD R75, R79, UR32 ;  /* 0x000000204f4b7c36 */ /* 0x000fe20008000000 */
[----:B------:R-:W-:Y:S01]  /*9150*/  ISETP.GE.AND P5, PT, R0, UR7, PT ;  /* 0x0000000700007c0c */ /* 0x000fe2000bfa6270 */
[----:B------:R-:W-:Y:S01]  /*9160*/  VIADD R0, R196, 0x19 ;  /* 0x00000019c4007836 */ /* 0x000fe20000000000 */
[----:B------:R0:W-:Y:S01]  /*9170*/  @P0 STG.E.U16 desc[UR22][R70.64], R87 ;  /* 0x0000005746000986 */ /* 0x0001e2000c101516 */
[----:B------:R-:W-:Y:S01]  /*9180*/  ISETP.LT.AND P0, PT, R198, UR33, !P6 ;  /* 0x00000021c6007c0c */ /* 0x000fe2000f701270 */
[----:B------:R-:W2:Y:S01]  /*9190*/  LDCU UR7, c[0x0][0x39c] ;  /* 0x00007380ff0777ac */ /* 0x000ea20008000800 */
[----:B------:R-:W-:Y:S01]  /*91a0*/  ISETP.LT.AND P6, PT, R197, UR34, !P6 ;  /* 0x00000022c5007c0c */ /* 0x000fe2000f7c1270 */
[----:B------:R-:W2:Y:S01]  /*91b0*/  LDCU UR33, c[0x0][0x398] ;  /* 0x00007300ff2177ac */ /* 0x000ea20008000800 */
[----:B-1----:R-:W-:Y:S01]  /*91c0*/  IMAD.WIDE R72, R79, 0x2, R68 ;  /* 0x000000024f487825 */ /* 0x002fe200078e0244 */
[----:B------:R-:W1:Y:S01]  /*91d0*/  LDCU UR34, c[0x0][0x398] ;  /* 0x00007300ff2277ac */ /* 0x000e620008000800 */
[----:B0-----:R-:W-:-:S02]  /*91e0*/  PRMT R71, R87, 0x7632, R71 ;  /* 0x0000763257477816 */ /* 0x001fc40000000047 */
        /* <DEDUP_REMOVED lines=10> */
[----:B0-----:R-:W-:Y:S01]  /*9290*/  IMAD.WIDE R70, R75, 0x2, R68 ;  /* 0x000000024b467825 */ /* 0x001fe200078e0244 */
[----:B-1----:R-:W-:-:S03]  /*92a0*/  PRMT R3, R88, 0x7632, R3 ;  /* 0x0000763258037816 */ /* 0x002fc60000000003 */
[C---:B------:R-:W-:Y:S02]  /*92b0*/  IMAD.WIDE R72, R79.reuse, 0x2, R76 ;  /* 0x000000024f487825 */ /* 0x040fe400078e024c */
[----:B------:R0:W-:Y:S02]  /*92c0*/  @P6 STG.E.U16 desc[UR22][R70.64], R3 ;  /* 0x0000000346006986 */ /* 0x0001e4000c101516 */
[----:B------:R-:W-:Y:S01]  /*92d0*/  VIADD R75, R79, UR32 ;  /* 0x000000204f4b7c36 */ /* 0x000fe20008000000 */
[----:B------:R-:W-:Y:S01]  /*92e0*/  ISETP.GE.AND P6, PT, R0, UR6, PT ;  /* 0x0000000600007c0c */ /* 0x000fe2000bfc6270 */
[----:B------:R-:W-:Y:S01]  /*92f0*/  VIADD R0, R196, 0x1b ;  /* 0x0000001bc4007836 */ /* 0x000fe20000000000 */
[----:B------:R1:W-:Y:S01]  /*9300*/  @P0 STG.E.U16 desc[UR22][R72.64], R89 ;  /* 0x0000005948000986 */ /* 0x0003e2000c101516 */
[----:B------:R-:W-:Y:S01]  /*9310*/  ISETP.LT.AND P0, PT, R198, UR16, !P1 ;  /* 0x00000010c6007c0c */ /* 0x000fe2000cf01270 */
[----:B------:R-:W2:Y:S01]  /*9320*/  LDCU UR6, c[0x0][0x39c] ;  /* 0x00007380ff0677ac */ /* 0x000ea20008000800 */
[----:B------:R-:W-:Y:S01]  /*9330*/  ISETP.LT.AND P1, PT, R197, UR36, !P1 ;  /* 0x00000024c5007c0c */ /* 0x000fe2000cf21270 */
[----:B------:R-:W3:Y:S01]  /*9340*/  LDCU UR16, c[0x0][0x398] ;  /* 0x00007300ff1077ac */ /* 0x000ee20008000800 */
[----:B0-----:R-:W-:Y:S01]  /*9350*/  IMAD.WIDE R2, R79, 0x2, R68 ;  /* 0x000000024f027825 */ /* 0x001fe200078e0244 */
[----:B-1----:R-:W-:-:S03]  /*9360*/  PRMT R73, R89, 0x7632, R73 ;  /* 0x0000763259497816 */ /* 0x002fc60000000049 */
[C---:B------:R-:W-:Y:S02]  /*9370*/  IMAD.WIDE R70, R75.reuse, 0x2, R76 ;  /* 0x000000024b467825 */ /* 0x040fe400078e024c */
[----:B------:R0:W-:Y:S02]  /*9380*/  @P3 STG.E.U16 desc[UR22][R2.64], R73 ;  /* 0x0000004902003986 */ /* 0x0001e4000c101516 */
[----:B------:R-:W-:Y:S01]  /*9390*/  VIADD R79, R75, UR32 ;  /* 0x000000204b4f7c36 */ /* 0x000fe20008000000 */
[----:B--2---:R-:W-:Y:S01]  /*93a0*/  ISETP.GE.AND P3, PT, R0, UR7, PT ;  /* 0x0000000700007c0c */ /* 0x004fe2000bf66270 */
[----:B------:R-:W-:Y:S01]  /*93b0*/  VIADD R0, R196, 0x1c ;  /* 0x0000001cc4007836 */ /* 0x000fe20000000000 */
[----:B------:R1:W-:Y:S01]  /*93c0*/  @P0 STG.E.U16 desc[UR22][R70.64], R90 ;  /* 0x0000005a46000986 */ /* 0x0003e2000c101516 */
[----:B---3--:R-:W-:Y:S01]  /*93d0*/  ISETP.LT.AND P0, PT, R198, UR9, !P2 ;  /* 0x00000009c6007c0c */ /* 0x008fe2000d701270 */
[----:B------:R-:W2:Y:S01]  /*93e0*/  LDCU UR9, c[0x0][0x398] ;  /* 0x00007300ff0977ac */ /* 0x000ea20008000800 */
[----:B----4-:R-:W-:Y:S01]  /*93f0*/  ISETP.LT.AND P2, PT, R197, UR10, !P2 ;  /* 0x0000000ac5007c0c */ /* 0x010fe2000d741270 */
[----:B------:R-:W3:Y:S01]  /*9400*/  LDCU UR7, c[0x0][0x39c] ;  /* 0x00007380ff0777ac */ /* 0x000ee20008000800 */
[----:B0-----:R-:W-:Y:S01]  /*9410*/  IMAD.WIDE R72, R75, 0x2, R68 ;  /* 0x000000024b487825 */ /* 0x001fe200078e0244 */
[----:B------:R-:W0:Y:S01]  /*9420*/  LDCU UR10, c[0x0][0x398] ;  /* 0x00007300ff0a77ac */ /* 0x000e220008000800 */
        /* <DEDUP_REMOVED lines=8> */
[----:B------:R-:W0:Y:S01]  /*94b0*/  LDCU UR4, c[0x0][0x39c] ;  /* 0x00007380ff0477ac */ /* 0x000e220008000800 */
[----:B------:R-:W-:Y:S01]  /*94c0*/  ISETP.LT.AND P5, PT, R197, UR18, !P5 ;  /* 0x00000012c5007c0c */ /* 0x000fe2000efa1270 */
[----:B------:R-:W0:Y:S01]  /*94d0*/  LDCU UR12, c[0x0][0x398] ;  /* 0x00007300ff0c77ac */ /* 0x000e220008000800 */
[----:B-1----:R-:W-:Y:S01]  /*94e0*/  IMAD.WIDE R70, R79, 0x2, R68 ;  /* 0x000000024f467825 */ /* 0x002fe200078e0244 */
[----:B------:R-:W1:Y:S01]  /*94f0*/  LDCU UR18, c[0x0][0x398] ;  /* 0x00007300ff1277ac */ /* 0x000e620008000800 */
[----:B----4-:R-:W-:-:S02]  /*9500*/  PRMT R3, R91, 0x7632, R3 ;  /* 0x000076325b037816 */ /* 0x010fc40000000003 */
[----:B------:R-:W-:-:S03]  /*9510*/  IMAD.WIDE R72, R75, 0x2, R76 ;  /* 0x000000024b487825 */ /* 0x000fc600078e024c */
[----:B------:R4:W-:Y:S01]  /*9520*/  @P2 STG.E.U16 desc[UR22][R70.64], R3 ;  /* 0x0000000346002986 */ /* 0x0009e2000c101516 */
[----:B------:R-:W-:Y:S01]  /*9530*/  VIADD R79, R75, UR32 ;  /* 0x000000204b4f7c36 */ /* 0x000fe20008000000 */
[----:B------:R-:W-:Y:S01]  /*9540*/  ISETP.GE.AND P2, PT, R0, UR6, PT ;  /* 0x0000000600007c0c */ /* 0x000fe2000bf46270 */
[----:B------:R-:W-:Y:S01]  /*9550*/  VIADD R0, R196, 0x1e ;  /* 0x0000001ec4007836 */ /* 0x000fe20000000000 */
[----:B------:R0:W-:Y:S01]  /*9560*/  @P0 STG.E.U16 desc[UR22][R72.64], R92 ;  /* 0x0000005c48000986 */ /* 0x0001e2000c101516 */
[----:B------:R-:W-:Y:S01]  /*9570*/  ISETP.LT.AND P0, PT, R198, UR20, !P4 ;  /* 0x00000014c6007c0c */ /* 0x000fe2000e701270 */
[----:B------:R-:W1:Y:S01]  /*9580*/  LDCU UR6, c[0x0][0x39c] ;  /* 0x00007380ff0677ac */ /* 0x000e620008000800 */
[----:B------:R-:W-:Y:S01]  /*9590*/  ISETP.LT.AND P4, PT, R197, UR24, !P4 ;  /* 0x00000018c5007c0c */ /* 0x000fe2000e781270 */
[----:B------:R-:W1:Y:S01]  /*95a0*/  LDCU UR20, c[0x0][0x398] ;  /* 0x00007300ff1477ac */ /* 0x000e620008000800 */
[----:B----4-:R-:W-:Y:S01]  /*95b0*/  IMAD.WIDE R2, R75, 0x2, R68 ;  /* 0x000000024b027825 */ /* 0x010fe200078e0244 */
[----:B------:R-:W4:Y:S01]  /*95c0*/  LDCU UR24, c[0x0][0x398] ;  /* 0x00007300ff1877ac */ /* 0x000f220008000800 */
[----:B0-----:R-:W-:-:S02]  /*95d0*/  PRMT R73, R92, 0x7632, R73 ;  /* 0x000076325c497816 */ /* 0x001fc40000000049 */
[----:B------:R-:W-:-:S03]  /*95e0*/  IMAD.WIDE R70, R79, 0x2, R76 ;  /* 0x000000024f467825 */ /* 0x000fc600078e024c */
[----:B------:R0:W-:Y:S01]  /*95f0*/  @P5 STG.E.U16 desc[UR22][R2.64], R73 ;  /* 0x0000004902005986 */ /* 0x0001e2000c101516 */
[----:B------:R-:W-:Y:S01]  /*9600*/  VIADD R75, R79, UR32 ;  /* 0x000000204f4b7c36 */ /* 0x000fe20008000000 */
[----:B---3--:R-:W-:Y:S01]  /*9610*/  ISETP.GE.AND P5, PT, R0, UR7, PT ;  /* 0x0000000700007c0c */ /* 0x008fe2000bfa6270 */
[----:B------:R-:W-:Y:S01]  /*9620*/  VIADD R0, R196, 0x1f ;  /* 0x0000001fc4007836 */ /* 0x000fe20000000000 */
[----:B------:R3:W-:Y:S01]  /*9630*/  @P0 STG.E.U16 desc[UR22][R70.64], R93 ;  /* 0x0000005d46000986 */ /* 0x0007e2000c101516 */
[----:B------:R-:W-:Y:S01]  /*9640*/  ISETP.LT.AND P0, PT, R198, UR26, !P6 ;  /* 0x0000001ac6007c0c */ /* 0x000fe2000f701270 */
[----:B------:R-:W1:Y:S01]  /*9650*/  LDCU UR7, c[0x0][0x39c] ;  /* 0x00007380ff0777ac */ /* 0x000e620008000800 */
[----:B------:R-:W-:Y:S01]  /*9660*/  ISETP.LT.AND P6, PT, R197, UR28, !P6 ;  /* 0x0000001cc5007c0c */ /* 0x000fe2000f7c1270 */
[----:B------:R-:W1:Y:S01]  /*9670*/  LDCU UR26, c[0x0][0x398] ;  /* 0x00007300ff1a77ac */ /* 0x000e620008000800 */
[----:B0-----:R-:W-:Y:S01]  /*9680*/  IMAD.WIDE R72, R79, 0x2, R68 ;  /* 0x000000024f487825 */ /* 0x001fe200078e0244 */
[----:B------:R-:W0:Y:S01]  /*9690*/  LDCU UR28, c[0x0][0x398] ;  /* 0x00007300ff1c77ac */ /* 0x000e220008000800 */
[----:B---3--:R-:W-:-:S02]  /*96a0*/  PRMT R71, R93, 0x7632, R71 ;  /* 0x000076325d477816 */ /* 0x008fc40000000047 */
        /* <DEDUP_REMOVED lines=10> */
[----:B---3--:R-:W-:Y:S01]  /*9750*/  IMAD.WIDE R70, R75, 0x2, R68 ;  /* 0x000000024b467825 */ /* 0x008fe200078e0244 */
[----:B------:R-:W3:Y:S01]  /*9760*/  LDCU UR33, c[0x0][0x398] ;  /* 0x00007300ff2177ac */ /* 0x000ee20008000800 */
[----:B0-----:R-:W-:-:S02]  /*9770*/  PRMT R3, R94, 0x7632, R3 ;  /* 0x000076325e037816 */ /* 0x001fc40000000003 */
[----:B------:R-:W-:-:S03]  /*9780*/  IMAD.WIDE R72, R79, 0x2, R76 ;  /* 0x000000024f487825 */ /* 0x000fc600078e024c */
[----:B------:R0:W-:Y:S01]  /*9790*/  @P6 STG.E.U16 desc[UR22][R70.64], R3 ;  /* 0x0000000346006986 */ /* 0x0001e2000c101516 */
[----:B------:R-:W-:Y:S01]  /*97a0*/  VIADD R75, R79, UR32 ;  /* 0x000000204f4b7c36 */ /* 0x000fe20008000000 */
[----:B-1----:R-:W-:Y:S01]  /*97b0*/  ISETP.GE.AND P6, PT, R0, UR6, PT ;  /* 0x0000000600007c0c */ /* 0x002fe2000bfc6270 */
[----:B------:R-:W-:Y:S01]  /*97c0*/  VIADD R0, R196, 0x21 ;  /* 0x00000021c4007836 */ /* 0x000fe20000000000 */
[----:B------:R1:W-:Y:S01]  /*97d0*/  @P0 STG.E.U16 desc[UR22][R72.64], R95 ;  /* 0x0000005f48000986 */ /* 0x0003e2000c101516 */
[----:B------:R-:W-:Y:S01]  /*97e0*/  ISETP.LT.AND P0, PT, R198, UR14, !P1 ;  /* 0x0000000ec6007c0c */ /* 0x000fe2000cf01270 */
[----:B------:R-:W2:Y:S01]  /*97f0*/  LDCU UR14, c[0x0][0x398] ;  /* 0x00007300ff0e77ac */ /* 0x000ea20008000800 */
[----:B------:R-:W-:Y:S01]  /*9800*/  ISETP.LT.AND P1, PT, R197, UR16, !P1 ;  /* 0x00000010c5007c0c */ /* 0x000fe2000cf21270 */
[----:B------:R-:W2:Y:S01]  /*9810*/  LDCU UR6, c[0x0][0x39c] ;  /* 0x00007380ff0677ac */ /* 0x000ea20008000800 */
        /* <DEDUP_REMOVED lines=9> */
[----:B--2---:R-:W-:Y:S01]  /*98b0*/  ISETP.LT.AND P0, PT, R198, UR9, !P2 ;  /* 0x00000009c6007c0c */ /* 0x004fe2000d701270 */
        /* <DEDUP_REMOVED lines=26> */
[----:B------:R-:W3:Y:S01]  /*9a60*/  LDCU UR6, c[0x0][0x39c] ;  /* 0x00007380ff0677ac */ /* 0x000ee20008000800 */
[----:B------:R-:W-:Y:S01]  /*9a70*/  ISETP.LT.AND P4, PT, R197, UR20, !P4 ;  /* 0x00000014c5007c0c */ /* 0x000fe2000e781270 */
[----:B------:R-:W3:Y:S01]  /*9a80*/  LDCU UR18, c[0x0][0x398] ;  /* 0x00007300ff1277ac */ /* 0x000ee20008000800 */
[----:B-1----:R-:W-:Y:S01]  /*9a90*/  IMAD.WIDE R2, R75, 0x2, R68 ;  /* 0x000000024b027825 */ /* 0x002fe200078e0244 */
[----:B------:R-:W1:Y:S01]  /*9aa0*/  LDCU UR20, c[0x0][0x398] ;  /* 0x00007300ff1477ac */ /* 0x000e620008000800 */
[----:B0-----:R-:W-:-:S02]  /*9ab0*/  PRMT R73, R98, 0x7632, R73 ;  /* 0x0000763262497816 */ /* 0x001fc40000000049 */
[----:B------:R-:W-:-:S03]  /*9ac0*/  IMAD.WIDE R70, R79, 0x2, R76 ;  /* 0x000000024f467825 */ /* 0x000fc600078e024c */
[----:B------:R0:W-:Y:S01]  /*9ad0*/  @P5 STG.E.U16 desc[UR22][R2.64], R73 ;  /* 0x0000004902005986 */ /* 0x0001e2000c101516 */
[----:B------:R-:W-:Y:S01]  /*9ae0*/  VIADD R75, R79, UR32 ;  /* 0x000000204f4b7c36 */ /* 0x000fe20008000000 */
[----:B--2---:R-:W-:Y:S01]  /*9af0*/  ISETP.GE.AND P5, PT, R0, UR7, PT ;  /* 0x0000000700007c0c */ /* 0x004fe2000bfa6270 */
[----:B------:R-:W-:Y:S01]  /*9b00*/  VIADD R0, R196, 0x25 ;  /* 0x00000025c4007836 */ /* 0x000fe20000000000 */
[----:B------:R2:W-:Y:S01]  /*9b10*/  @P0 STG.E.U16 desc[UR22][R70.64], R99 ;  /* 0x0000006346000986 */ /* 0x0005e2000c101516 */
[----:B----4-:R-:W-:Y:S01]  /*9b20*/  ISETP.LT.AND P0, PT, R198, UR24, !P6 ;  /* 0x00000018c6007c0c */ /* 0x010fe2000f701270 */
[----:B------:R-:W4:Y:S01]  /*9b30*/  LDCU UR7, c[0x0][0x39c] ;  /* 0x00007380ff0777ac */ /* 0x000f220008000800 */
[----:B------:R-:W-:Y:S01]  /*9b40*/  ISETP.LT.AND P6, PT, R197, UR26, !P6 ;  /* 0x0000001ac5007c0c */ /* 0x000fe2000f7c1270 */
[----:B------:R-:W1:Y:S01]  /*9b50*/  LDCU UR24, c[0x0][0x398] ;  /* 0x00007300ff1877ac */ /* 0x000e620008000800 */
[----:B0-----:R-:W-:Y:S01]  /*9b60*/  IMAD.WIDE R72, R79, 0x2, R68 ;  /* 0x000000024f487825 */ /* 0x001fe200078e0244 */
[----:B------:R-:W0:Y:S01]  /*9b70*/  LDCU UR26, c[0x0][0x398] ;  /* 0x00007300ff1a77ac */ /* 0x000e220008000800 */
[----:B--2---:R-:W-:-:S02]  /*9b80*/  PRMT R71, R99, 0x7632, R71 ;  /* 0x0000763263477816 */ /* 0x004fc40000000047 */
        /* <DEDUP_REMOVED lines=10> */
[----:B--2---:R-:W-:Y:S01]  /*9c30*/  IMAD.WIDE R70, R75, 0x2, R68 ;  /* 0x000000024b467825 */ /* 0x004fe200078e0244 */
[----:B------:R-:W2:Y:S01]  /*9c40*/  LDCU UR30, c[0x0][0x398] ;  /* 0x00007300ff1e77ac */ /* 0x000ea20008000800 */
        /* <DEDUP_REMOVED lines=17> */
[----:B----4-:R-:W-:Y:S01]  /*9d60*/  ISETP.GE.AND P3, PT, R0, UR7, PT ;  /* 0x0000000700007c0c */ /* 0x010fe2000bf66270 */
[----:B------:R-:W-:Y:S01]  /*9d70*/  VIADD R0, R196, 0x28 ;  /* 0x00000028c4007836 */ /* 0x000fe20000000000 */
[----:B------:R4:W-:Y:S01]  /*9d80*/  @P0 STG.E.U16 desc[UR22][R70.64], R102 ;  /* 0x0000006646000986 */ /* 0x0009e2000c101516 */
[----:B------:R-:W-:Y:S01]  /*9d90*/  ISETP.LT.AND P0, PT, R198, UR9, !P2 ;  /* 0x00000009c6007c0c */ /* 0x000fe2000d701270 */
[----:B------:R-:W0:Y:S01]  /*9da0*/  LDCU UR9, c[0x0][0x398] ;  /* 0x00007300ff0977ac */ /* 0x000e220008000800 */
[----:B------:R-:W-:Y:S01]  /*9db0*/  ISETP.LT.AND P2, PT, R197, UR16, !P2 ;  /* 0x00000010c5007c0c */ /* 0x000fe2000d741270 */
[----:B------:R-:W0:Y:S01]  /*9dc0*/  LDCU UR7, c[0x0][0x39c] ;  /* 0x00007380ff0777ac */ /* 0x000e220008000800 */
[----:B---3--:R-:W-:Y:S01]  /*9dd0*/  IMAD.WIDE R72, R75, 0x2, R68 ;  /* 0x000000024b487825 */ /* 0x008fe200078e0244 */
[----:B------:R-:W3:Y:S01]  /*9de0*/  LDCU UR16, c[0x0][0x398] ;  /* 0x00007300ff1077ac */ /* 0x000ee20008000800 */
[----:B----4-:R-:W-:-:S02]  /*9df0*/  PRMT R71, R102, 0x7632, R71 ;  /* 0x0000763266477816 */ /* 0x010fc40000000047 */
[----:B------:R-:W-:-:S03]  /*9e00*/  IMAD.WIDE R2, R79, 0x2, R76 ;  /* 0x000000024f027825 */ /* 0x000fc600078e024c */
[----:B------:R4:W-:Y:S01]  /*9e10*/  @P1 STG.E.U16 desc[UR22][R72.64], R71 ;  /* 0x0000004748001986 */ /* 0x0009e2000c101516 */
[----:B------:R-:W-:Y:S01]  /*9e20*/  VIADD R75, R79, UR32 ;  /* 0x000000204f4b7c36 */ /* 0x000fe20008000000 */
[----:B-1----:R-:W-:Y:S01]  /*9e30*/  ISETP.GE.AND P1, PT, R0, UR4, PT ;  /* 0x0000000400007c0c */ /* 0x002fe2000bf26270 */
[----:B------:R-:W-:Y:S01]  /*9e40*/  VIADD R0, R196, 0x29 ;  /* 0x00000029c4007836 */ /* 0x000fe20000000000 */
[----:B------:R1:W-:Y:S01]  /*9e50*/  @P0 STG.E.U16 desc[UR22][R2.64], R103 ;  /* 0x0000006702000986 */ /* 0x0003e2000c101516 */
[----:B------:R-:W-:Y:S01]  /*9e60*/  ISETP.LT.AND P0, PT, R198, UR10, !P5 ;  /* 0x0000000ac6007c0c */ /* 0x000fe2000ef01270 */
[----:B------:R-:W0:Y:S01]  /*9e70*/  LDCU UR10, c[0x0][0x398] ;  /* 0x00007300ff0a77ac */ /* 0x000e220008000800 */
[----:B------:R-:W-:Y:S01]  /*9e80*/  ISETP.LT.AND P5, PT, R197, UR34, !P5 ;  /* 0x00000022c5007c0c */ /* 0x000fe2000efa1270 */
[----:B------:R-:W0:Y:S01]  /*9e90*/  LDCU UR4, c[0x0][0x39c] ;  /* 0x00007380ff0477ac */ /* 0x000e220008000800 */
[----:B----4-:R-:W-:Y:S01]  /*9ea0*/  IMAD.WIDE R70, R79, 0x2, R68 ;  /* 0x000000024f467825 */ /* 0x010fe200078e0244 */
[----:B------:R-:W4:Y:S01]  /*9eb0*/  LDCU UR34, c[0x0][0x398] ;  /* 0x00007300ff2277ac */ /* 0x000f220008000800 */
        /* <DEDUP_REMOVED lines=78> */
[----:B---3--:R-:W-:-:S02]  /*a3a0*/  PRMT R3, R109, 0x7632, R3 ;  /* 0x000076326d037816 */ /* 0x008fc40000000003 */
        /* <DEDUP_REMOVED lines=8> */
[----:B----4-:R-:W-:Y:S01]  /*a430*/  ISETP.LT.AND P4, PT, R197, UR34, !P4 ;  /* 0x00000022c5007c0c */ /* 0x010fe2000e781270 */
[----:B------:R-:W4:Y:S01]  /*a440*/  LDCU UR6, c[0x0][0x39c] ;  /* 0x00007380ff0677ac */ /* 0x000f220008000800 */
[----:B---3--:R-:W-:Y:S01]  /*a450*/  IMAD.WIDE R2, R75, 0x2, R68 ;  /* 0x000000024b027825 */ /* 0x008fe200078e0244 */
[----:B------:R-:W3:Y:S01]  /*a460*/  LDCU UR34, c[0x0][0x398] ;  /* 0x00007300ff2277ac */ /* 0x000ee20008000800 */
        /* <DEDUP_REMOVED lines=37> */
[----:B--2---:R-:W-:Y:S01]  /*a6c0*/  IMAD.WIDE R2, R79, 0x2, R68 ;  /* 0x000000024f027825 */ /* 0x004fe200078e0244 */
[----:B------:R-:W2:Y:S01]  /*a6d0*/  LDCU UR28, c[0x0][0x398] ;  /* 0x00007300ff1c77ac */ /* 0x000ea20008000800 */
[----:B----4-:R-:W-:-:S02]  /*a6e0*/  PRMT R73, R113, 0x7632, R73 ;  /* 0x0000763271497816 */ /* 0x010fc40000000049 */
[----:B------:R-:W-:-:S03]  /*a6f0*/  IMAD.WIDE R70, R75, 0x2, R76 ;  /* 0x000000024b467825 */ /* 0x000fc600078e024c */
[----:B------:R4:W-:Y:S01]  /*a700*/  @P3 STG.E.U16 desc[UR22][R2.64], R73 ;  /* 0x0000004902003986 */ /* 0x0009e2000c101516 */
[----:B------:R-:W-:Y:S01]  /*a710*/  VIADD R79, R75, UR32 ;  /* 0x000000204b4f7c36 */ /* 0x000fe20008000000 */
[----:B---3--:R-:W-:Y:S01]  /*a720*/  ISETP.GE.AND P3, PT, R0, UR7, PT ;  /* 0x0000000700007c0c */ /* 0x008fe2000bf66270 */
        /* <DEDUP_REMOVED lines=21> */
[----:B-1----:R-:W-:-:S02]  /*a880*/  PRMT R3, R115, 0x7632, R3 ;  /* 0x0000763273037816 */ /* 0x002fc40000000003 */
[----:B------:R-:W-:-:S03]  /*a890*/  IMAD.WIDE R72, R75, 0x2, R76 ;  /* 0x000000024b487825 */ /* 0x000fc600078e024c */
[----:B------:R1:W-:Y:S01]  /*a8a0*/  @P2 STG.E.U16 desc[UR22][R70.64], R3 ;  /* 0x0000000346002986 */ /* 0x0003e2000c101516 */
[----:B------:R-:W-:Y:S01]  /*a8b0*/  VIADD R79, R75, UR32 ;  /* 0x000000204b4f7c36 */ /* 0x000fe20008000000 */
[----:B0-----:R-:W-:Y:S01]  /*a8c0*/  ISETP.GE.AND P2, PT, R0, UR6, PT ;  /* 0x0000000600007c0c */ /* 0x001fe2000bf46270 */
        /* <DEDUP_REMOVED lines=19> */
[----:B0-----:R-:W-:Y:S01]  /*aa00*/  IMAD.WIDE R72, R79, 0x2, R68 ;  /* 0x000000024f487825 */ /* 0x001fe200078e0244 */
[----:B------:R-:W0:Y:S01]  /*aa10*/  LDCU UR34, c[0x0][0x398] ;  /* 0x00007300ff2277ac */ /* 0x000e220008000800 */
[----:B-1----:R-:W-:-:S02]  /*aa20*/  PRMT R71, R117, 0x7632, R71 ;  /* 0x0000763275477816 */ /* 0x002fc40000000047 */
[----:B------:R-:W-:-:S03]  /*aa30*/  IMAD.WIDE R2, R75, 0x2, R76 ;  /* 0x000000024b027825 */ /* 0x000fc600078e024c */
[----:B------:R1:W-:Y:S01]  /*aa40*/  @P4 STG.E.U16 desc[UR22][R72.64], R71 ;  /* 0x0000004748004986 */ /* 0x0003e2000c101516 */
[----:B------:R-:W-:Y:S01]  /*aa50*/  VIADD R79, R75, UR32 ;  /* 0x000000204b4f7c36 */ /* 0x000fe20008000000 */
[----:B--2---:R-:W-:Y:S01]  /*aa60*/  ISETP.GE.AND P4, PT, R0, UR4, PT ;  /* 0x0000000400007c0c */ /* 0x004fe2000bf86270 */
        /* <DEDUP_REMOVED lines=8> */
[----:B--2---:R-:W-:-:S02]  /*aaf0*/  PRMT R3, R118, 0x7632, R3 ;  /* 0x0000763276037816 */ /* 0x004fc40000000003 */
[----:B------:R-:W-:-:S03]  /*ab00*/  IMAD.WIDE R72, R79, 0x2, R76 ;  /* 0x000000024f487825 */ /* 0x000fc600078e024c */
[----:B------:R2:W-:Y:S01]  /*ab10*/  @P6 STG.E.U16 desc[UR22][R70.64], R3 ;  /* 0x0000000346006986 */ /* 0x0005e2000c101516 */
[----:B------:R-:W-:Y:S01]  /*ab20*/  VIADD R75, R79, UR32 ;  /* 0x000000204f4b7c36 */ /* 0x000fe20008000000 */
[----:B------:R-:W-:Y:S01]  /*ab30*/  ISETP.GE.AND P6, PT, R0, UR6, PT ;  /* 0x0000000600007c0c */ /* 0x000fe2000bfc6270 */
[----:B------:R-:W0:Y:S01]  /*ab40*/  LDCU UR6, c[0x0][0x39c] ;  /* 0x00007380ff0677ac */ /* 0x000e220008000800 */
[----:B------:R1:W-:Y:S01]  /*ab50*/  @P0 STG.E.U16 desc[UR22][R72.64], R119 ;  /* 0x0000007748000986 */ /* 0x0003e2000c101516 */
[----:B------:R-:W-:Y:S01]  /*ab60*/  ISETP.LT.AND P0, PT, R198, UR14, !P1 ;  /* 0x0000000ec6007c0c */ /* 0x000fe2000cf01270 */
[----:B------:R-:W-:Y:S01]  /*ab70*/  VIADD R0, R196, 0x39 ;  /* 0x00000039c4007836 */ /* 0x000fe20000000000 */
        /* <DEDUP_REMOVED lines=17> */
[----:B---3--:R-:W-:-:S02]  /*ac90*/  PRMT R71, R120, 0x7632, R71 ;  /* 0x0000763278477816 */ /* 0x008fc40000000047 */
[----:B------:R-:W-:-:S03]  /*aca0*/  IMAD.WIDE R2, R79, 0x2, R76 ;  /* 0x000000024f027825 */ /* 0x000fc600078e024c */
[----:B------:R3:W-:Y:S01]  /*acb0*/  @P1 STG.E.U16 desc[UR22][R72.64], R71 ;  /* 0x0000004748001986 */ /* 0x0007e2000c101516 */
[----:B------:R-:W-:Y:S01]  /*acc0*/  VIADD R75, R79, UR32 ;  /* 0x000000204f4b7c36 */ /* 0x000fe20008000000 */
[----:B0-----:R-:W-:Y:S01]  /*acd0*/  ISETP.GE.AND P1, PT, R0, UR4, PT ;  /* 0x0000000400007c0c */ /* 0x001fe2000bf26270 */
[----:B------:R-:W-:Y:S01]  /*ace0*/  VIADD R0, R196, 0x3b ;  /* 0x0000003bc4007836 */ /* 0x000fe20000000000 */
[----:B------:R0:W-:Y:S01]  /*acf0*/  @P0 STG.E.U16 desc[UR22][R2.64], R121 ;  /* 0x0000007902000986 */ /* 0x0001e2000c101516 */
[----:B------:R-:W-:Y:S01]  /*ad00*/  ISETP.LT.AND P0, PT, R198, UR10, !P5 ;  /* 0x0000000ac6007c0c */ /* 0x000fe2000ef01270 */
[----:B------:R-:W1:Y:S01]  /*ad10*/  LDCU UR4, c[0x0][0x39c] ;  /* 0x00007380ff0477ac */ /* 0x000e620008000800 */
[----:B----4-:R-:W-:Y:S01]  /*ad20*/  ISETP.LT.AND P5, PT, R197, UR30, !P5 ;  /* 0x0000001ec5007c0c */ /* 0x010fe2000efa1270 */
[----:B------:R-:W4:Y:S01]  /*ad30*/  LDCU UR10, c[0x0][0x398] ;  /* 0x00007300ff0a77ac */ /* 0x000f220008000800 */
[----:B---3--:R-:W-:Y:S01]  /*ad40*/  IMAD.WIDE R70, R79, 0x2, R68 ;  /* 0x000000024f467825 */ /* 0x008fe200078e0244 */
[----:B------:R-:W3:Y:S01]  /*ad50*/  LDCU UR30, c[0x0][0x398] ;  /* 0x00007300ff1e77ac */ /* 0x000ee20008000800 */
[----:B0-----:R-:W-:-:S02]  /*ad60*/  PRMT R3, R121, 0x7632, R3 ;  /* 0x0000763279037816 */ /* 0x001fc40000000003 */
[----:B------:R-:W-:-:S03]  /*ad70*/  IMAD.WIDE R72, R75, 0x2, R76 ;  /* 0x000000024b487825 */ /* 0x000fc600078e024c */
[----:B------:R0:W-:Y:S01]  /*ad80*/  @P2 STG.E.U16 desc[UR22][R70.64], R3 ;  /* 0x0000000346002986 */ /* 0x0001e2000c101516 */
[----:B------:R-:W-:Y:S01]  /*ad90*/  VIADD R79, R75, UR32 ;  /* 0x000000204b4f7c36 */ /* 0x000fe20008000000 */
[----:B------:R-:W-:Y:S01]  /*ada0*/  ISETP.GE.AND P2, PT, R0, UR6, PT ;  /* 0x0000000600007c0c */ /* 0x000fe2000bf46270 */
[----:B------:R-:W1:Y:S01]  /*adb0*/  LDCU UR6, c[0x0][0x39c] ;  /* 0x00007380ff0677ac */ /* 0x000e620008000800 */
[----:B------:R2:W-:Y:S01]  /*adc0*/  @P0 STG.E.U16 desc[UR22][R72.64], R122 ;  /* 0x0000007a48000986 */ /* 0x0005e2000c101516 */
[----:B------:R-:W-:Y:S01]  /*add0*/  ISETP.LT.AND P0, PT, R198, UR12, !P4 ;  /* 0x0000000cc6007c0c */ /* 0x000fe2000e701270 */
[----:B------:R-:W-:Y:S01]  /*ade0*/  VIADD R0, R196, 0x3c ;  /* 0x0000003cc4007836 */ /* 0x000fe20000000000 */
        /* <DEDUP_REMOVED lines=20> */
[----:B------:R-:W-:Y:S01]  /*af30*/  ISETP.LT.AND P4, PT, R198, UR20, !P3 ;  /* 0x00000014c6007c0c */ /* 0x000fe2000df81270 */
[----:B------:R-:W-:Y:S01]  /*af40*/  VIADD R79, R75, UR32 ;  /* 0x000000204b4f7c36 */ /* 0x000fe20008000000 */
[----:B------:R-:W-:Y:S01]  /*af50*/  ISETP.LT.AND P3, PT, R197, UR34, !P3 ;  /* 0x00000022c5007c0c */ /* 0x000fe2000df61270 */
[----:B------:R2:W-:Y:S01]  /*af60*/  @P0 STG.E.U16 desc[UR22][R2.64], R124 ;  /* 0x0000007c02000986 */ /* 0x0005e2000c101516 */
[----:B-1----:R-:W-:Y:S01]  /*af70*/  ISETP.GE.AND P0, PT, R0, UR4, PT ;  /* 0x0000000400007c0c */ /* 0x002fe2000bf06270 */
[----:B------:R-:W-:Y:S01]  /*af80*/  VIADD R0, R196, 0x3f ;  /* 0x0000003fc4007836 */ /* 0x000fe20000000000 */
[----:B------:R-:W1:Y:S01]  /*af90*/  LDCU UR4, c[0x0][0x39c] ;  /* 0x00007380ff0477ac */ /* 0x000e620008000800 */
[----:B------:R-:W1:Y:S01]  /*afa0*/  LDCU UR20, c[0x0][0x398] ;  /* 0x00007300ff1477ac */ /* 0x000e620008000800 */
[----:B0-----:R-:W-:Y:S01]  /*afb0*/  IMAD.WIDE R70, R75, 0x2, R68 ;  /* 0x000000024b467825 */ /* 0x001fe200078e0244 */
[----:B--2---:R-:W-:-:S03]  /*afc0*/  PRMT R3, R124, 0x7632, R3 ;  /* 0x000076327c037816 */ /* 0x004fc60000000003 */
[C---:B------:R-:W-:Y:S02]  /*afd0*/  IMAD.WIDE R72, R79.reuse, 0x2, R76 ;  /* 0x000000024f487825 */ /* 0x040fe400078e024c */
[----:B------:R0:W-:Y:S01]  /*afe0*/  @P6 STG.E.U16 desc[UR22][R70.64], R3 ;  /* 0x0000000346006986 */ /* 0x0001e2000c101516 */
[----:B------:R-:W-:Y:S01]  /*aff0*/  ISETP.LT.AND P6, PT, R198, UR14, !P1 ;  /* 0x0000000ec6007c0c */ /* 0x000fe2000cfc1270 */
[----:B------:R-:W-:Y:S01]  /*b000*/  VIADD R75, R79, UR32 ;  /* 0x000000204f4b7c36 */ /* 0x000fe20008000000 */
[----:B------:R-:W-:Y:S01]  /*b010*/  ISETP.LT.AND P1, PT, R197, UR24, !P1 ;  /* 0x00000018c5007c0c */ /* 0x000fe2000cf21270 */
[----:B------:R2:W-:Y:S01]  /*b020*/  @P4 STG.E.U16 desc[UR22][R72.64], R125 ;  /* 0x0000007d48004986 */ /* 0x0005e2000c101516 */
[----:B------:R-:W-:Y:S01]  /*b030*/  ISETP.GE.AND P4, PT, R74, UR6, PT ;  /* 0x000000064a007c0c */ /* 0x000fe2000bf86270 */
[----:B------:R-:W1:Y:S01]  /*b040*/  LDCU UR6, c[0x0][0x39c] ;  /* 0x00007380ff0677ac */ /* 0x000e620008000800 */
[----:B------:R-:W-:Y:S01]  /*b050*/  PRMT R74, R126, 0x7632, R74 ;  /* 0x000076327e4a7816 */ /* 0x000fe2000000004a */
        /* <DEDUP_REMOVED lines=15> */
[----:B------:R-:W-:Y:S01]  /*b150*/  PRMT R75, R127, 0x7632, R75 ;  /* 0x000076327f4b7816 */ /* 0x000fe2000000004b */
[----:B------:R-:W2:Y:S02]  /*b160*/  LDCU UR26, c[0x0][0x398] ;  /* 0x00007300ff1a77ac */ /* 0x000ea40008000800 */
[C---:B-1----:R-:W-:Y:S01]  /*b170*/  IMAD.WIDE R70, R79.reuse, 0x2, R76 ;  /* 0x000000024f467825 */ /* 0x042fe200078e024c */
[----:B------:R1:W-:Y:S01]  /*b180*/  @P1 STG.E.U16 desc[UR22][R2.64], R74 ;  /* 0x0000004a02001986 */ /* 0x0003e2000c101516 */
[----:B------:R-:W-:Y:S01]  /*b190*/  ISETP.GE.AND P1, PT, R0, UR4, PT ;  /* 0x0000000400007c0c */ /* 0x000fe2000bf26270 */
[----:B------:R-:W0:Y:S01]  /*b1a0*/  LDCU UR4, c[0x0][0x39c] ;  /* 0x00007380ff0477ac */ /* 0x000e220008000800 */
[C---:B------:R-:W-:Y:S01]  /*b1b0*/  IMAD.WIDE R72, R79.reuse, 0x2, R68 ;  /* 0x000000024f487825 */ /* 0x040fe200078e0244 */
[----:B------:R2:W-:Y:S01]  /*b1c0*/  @P6 STG.E.U16 desc[UR22][R70.64], R127 ;  /* 0x0000007f46006986 */ /* 0x0005e2000c101516 */
[C---:B------:R-:W-:Y:S01]  /*b1d0*/  ISETP.LT.AND P6, PT, R198.reuse, UR12, !P0 ;  /* 0x0000000cc6007c0c */ /* 0x040fe2000c7c1270 */
[----:B------:R-:W0:Y:S01]  /*b1e0*/  LDCU UR12, c[0x0][0x398] ;  /* 0x00007300ff0c77ac */ /* 0x000e220008000800 */
[----:B------:R-:W-:Y:S01]  /*b1f0*/  VIADD R79, R79, UR32 ;  /* 0x000000204f4f7c36 */ /* 0x000fe20008000000 */
[----:B------:R0:W-:Y:S01]  /*b200*/  @P2 STG.E.U16 desc[UR22][R72.64], R75 ;  /* 0x0000004b48002986 */ /* 0x0001e2000c101516 */
[----:B----4-:R-:W-:Y:S01]  /*b210*/  ISETP.LT.AND P2, PT, R198, UR10, !P5 ;  /* 0x0000000ac6007c0c */ /* 0x010fe2000ef41270 */
[----:B------:R-:W-:Y:S01]  /*b220*/  VIADD R0, R196, 0x41 ;  /* 0x00000041c4007836 */ /* 0x000fe20000000000 */
[----:B------:R-:W-:Y:S01]  /*b230*/  ISETP.LT.AND P5, PT, R197, UR28, !P5 ;  /* 0x0000001cc5007c0c */ /* 0x000fe2000efa1270 */
[----:B-1----:R-:W-:Y:S01]  /*b240*/  IMAD.WIDE R2, R79, 0x2, R76 ;  /* 0x000000024f027825 */ /* 0x002fe200078e024c */
[----:B---3--:R-:W-:Y:S01]  /*b250*/  ISETP.LT.AND P0, PT, R197, UR30, !P0 ;  /* 0x0000001ec5007c0c */ /* 0x008fe2000c701270 */
[----:B------:R-:W1:Y:S01]  /*b260*/  LDCU UR10, c[0x0][0x398] ;  /* 0x00007300ff0a77ac */ /* 0x000e620008000800 */
[----:B------:R-:W-:Y:S01]  /*b270*/  PRMT R74, R128, 0x7632, R74 ;  /* 0x00007632804a7816 */ /* 0x000fe2000000004a */
[----:B--2---:R-:W-:-:S04]  /*b280*/  IMAD.WIDE R70, R79, 0x2, R68 ;  /* 0x000000024f467825 */ /* 0x004fc800078e0244 */
[----:B0-----:R-:W-:Y:S02]  /*b290*/  VIADD R75, R79, UR32 ;  /* 0x000000204f4b7c36 */ /* 0x001fe40008000000 */
[----:B------:R0:W-:Y:S01]  /*b2a0*/  @P2 STG.E.U16 desc[UR22][R2.64], R128 ;  /* 0x0000008002002986 */ /* 0x0001e2000c101516 */
[----:B------:R-:W-:Y:S01]  /*b2b0*/  ISETP.GE.AND P2, PT, R0, UR6, PT ;  /* 0x0000000600007c0c */ /* 0x000fe2000bf46270 */
[C---:B------:R-:W-:Y:S01]  /*b2c0*/  IMAD.WIDE R72, R75.reuse, 0x2, R76 ;  /* 0x000000024b487825 */ /* 0x040fe200078e024c */
[----:B------:R-:W2:Y:S01]  /*b2d0*/  LDCU UR6, c[0x0][0x39c] ;  /* 0x00007380ff0677ac */ /* 0x000ea20008000800 */
[----:B------:R3:W-:Y:S01]  /*b2e0*/  @P5 STG.E.U16 desc[UR22][R70.64], R74 ;  /* 0x0000004a46005986 */ /* 0x0007e2000c101516 */
[----:B------:R-:W-:Y:S01]  /*b2f0*/  ISETP.LT.AND P5, PT, R198, UR16, !P4 ;  /* 0x00000010c6007c0c */ /* 0x000fe2000e7a1270 */
[----:B------:R-:W-:Y:S01]  /*b300*/  VIADD R79, R75, UR32 ;  /* 0x000000204b4f7c36 */ /* 0x000fe20008000000 */
[----:B------:R-:W-:Y:S01]  /*b310*/  ISETP.LT.AND P4, PT, R197, UR33, !P4 ;  /* 0x00000021c5007c0c */ /* 0x000fe2000e781270 */
[----:B------:R4:W-:Y:S01]  /*b320*/  @P6 STG.E.U16 desc[UR22][R72.64], R129 ;  /* 0x0000008148006986 */ /* 0x0009e2000c101516 */
[----:B------:R-:W-:Y:S01]  /*b330*/  VIADD R0, R196, 0x42 ;  /* 0x00000042c4007836 */ /* 0x000fe20000000000 */
[----:B------:R-:W1:Y:S01]  /*b340*/  LDCU UR16, c[0x0][0x398] ;  /* 0x00007300ff1077ac */ /* 0x000e620008000800 */
[----:B------:R-:W-:-:S02]  /*b350*/  VIADD R81, R79, UR32 ;  /* 0x000000204f517c36 */ /* 0x000fc40008000000 */
[----:B0-----:R-:W-:Y:S01]  /*b360*/  IMAD.WIDE R2, R75, 0x2, R68 ;  /* 0x000000024b027825 */ /* 0x001fe200078e0244 */
[----:B------:R-:W-:Y:S01]  /*b370*/  ISETP.GE.AND P6, PT, R0, UR4, PT ;  /* 0x0000000400007c0c */ /* 0x000fe2000bfc6270 */
[----:B------:R-:W0:Y:S02]  /*b380*/  LDCU UR4, c[0x0][0x39c] ;  /* 0x00007380ff0477ac */ /* 0x000e240008000800 */
[----:B---3--:R-:W-:Y:S01]  /*b390*/  IMAD.WIDE R70, R79, 0x2, R76 ;  /* 0x000000024f467825 */ /* 0x008fe200078e024c */
[----:B----4-:R-:W-:-:S03]  /*b3a0*/  PRMT R73, R129, 0x7632, R73 ;  /* 0x0000763281497816 */ /* 0x010fc60000000049 */
[----:B------:R-:W-:Y:S02]  /*b3b0*/  IMAD.WIDE R74, R81, 0x2, R76 ;  /* 0x00000002514a7825 */ /* 0x000fe400078e024c */
[----:B------:R3:W-:Y:S01]  /*b3c0*/  @P0 STG.E.U16 desc[UR22][R2.64], R73 ;  /* 0x0000004902000986 */ /* 0x0007e2000c101516 */
[----:B------:R-:W-:Y:S01]  /*b3d0*/  ISETP.LT.AND P0, PT, R198, UR18, !P3 ;  /* 0x00000012c6007c0c */ /* 0x000fe2000df01270 */
[----:B------:R-:W4:Y:S01]  /*b3e0*/  LDCU UR18, c[0x0][0x398] ;  /* 0x00007300ff1277ac */ /* 0x000f220008000800 */
[----:B------:R-:W-:Y:S01]  /*b3f0*/  ISETP.LT.AND P3, PT, R197, UR20, !P3 ;  /* 0x00000014c5007c0c */ /* 0x000fe2000df61270 */
[----:B------:R1:W-:Y:S01]  /*b400*/  @P5 STG.E.U16 desc[UR22][R70.64], R130 ;  /* 0x0000008246005986 */ /* 0x0003e2000c101516 */
[----:B------:R-:W-:Y:S01]  /*b410*/  VIADD R0, R196, 0x43 ;  /* 0x00000043c4007836 */ /* 0x000fe20000000000 */
[----:B------:R-:W1:Y:S04]  /*b420*/  LDCU UR20, c[0x0][0x398] ;  /* 0x00007300ff1477ac */ /* 0x000e680008000800 */
[----:B0-----:R-:W-:Y:S01]  /*b430*/  ISETP.GE.AND P5, PT, R0, UR4, PT ;  /* 0x0000000400007c0c */ /* 0x001fe2000bfa6270 */
[----:B------:R-:W-:Y:S01]  /*b440*/  VIADD R0, R196, 0x44 ;  /* 0x00000044c4007836 */ /* 0x000fe20000000000 */
[----:B---3--:R-:W-:Y:S01]  /*b450*/  PRMT R3, R130, 0x7632, R3 ;  /* 0x0000763282037816 */ /* 0x008fe20000000003 */
[----:B------:R-:W-:Y:S01]  /*b460*/  IMAD.WIDE R72, R79, 0x2, R68 ;  /* 0x000000024f487825 */ /* 0x000fe200078e0244 */
[----:B------:R-:W0:Y:S03]  /*b470*/  LDCU UR4, c[0x0][0x39c] ;  /* 0x00007380ff0477ac */ /* 0x000e260008000800 */
[----:B------:R-:W-:Y:S01]  /*b480*/  VIADD R79, R81, UR32 ;  /* 0x00000020514f7c36 */ /* 0x000fe20008000000 */
[----:B------:R3:W-:Y:S01]  /*b490*/  @P4 STG.E.U16 desc[UR22][R72.64], R3 ;  /* 0x0000000348004986 */ /* 0x0007e2000c101516 */
[----:B--2---:R-:W-:Y:S01]  /*b4a0*/  ISETP.GE.AND P4, PT, R0, UR6, PT ;  /* 0x0000000600007c0c */ /* 0x004fe2000bf86270 */
[----:B------:R-:W-:Y:S01]  /*b4b0*/  VIADD R0, R196, 0x45 ;  /* 0x00000045c4007836 */ /* 0x000fe20000000000 */
[----:B------:R-:W2:Y:S01]  /*b4c0*/  LDCU UR6, c[0x0][0x39c] ;  /* 0x00007380ff0677ac */ /* 0x000ea20008000800 */
[----:B------:R0:W-:Y:S01]  /*b4d0*/  @P0 STG.E.U16 desc[UR22][R74.64], R131 ;  /* 0x000000834a000986 */ /* 0x0001e2000c101516 */
[----:B------:R-:W-:Y:S01]  /*b4e0*/  ISETP.LT.AND P0, PT, R198, UR7, !P1 ;  /* 0x00000007c6007c0c */ /* 0x000fe2000cf01270 */
[----:B-1----:R-:W-:Y:S01]  /*b4f0*/  IMAD.WIDE R70, R79, 0x2, R76 ;  /* 0x000000024f467825 */ /* 0x002fe200078e024c */
[----:B------:R-:W-:Y:S01]  /*b500*/  ISETP.LT.AND P1, PT, R197, UR14, !P1 ;  /* 0x0000000ec5007c0c */ /* 0x000fe2000cf21270 */
[----:B------:R-:W1:Y:S02]  /*b510*/  LDCU UR7, c[0x0][0x398] ;  /* 0x00007300ff0777ac */ /* 0x000e640008000800 */
[----:B---3--:R-:W-:Y:S01]  /*b520*/  IMAD.WIDE R2, R81, 0x2, R68 ;  /* 0x0000000251027825 */ /* 0x008fe200078e0244 */
[----:B------:R-:W-:Y:S01]  /*b530*/  PRMT R72, R4, 0x7610, R72 ;  /* 0x0000761004487816 */ /* 0x000fe20000000048 */
[----:B------:R-:W3:Y:S01]  /*b540*/  LDCU UR14, c[0x0][0x398] ;  /* 0x00007300ff0e77ac */ /* 0x000ee20008000800 */
[----:B0-----:R-:W-:Y:S01]  /*b550*/  PRMT R75, R131, 0x7632, R75 ;  /* 0x00007632834b7816 */ /* 0x001fe2000000004b */
[----:B------:R-:W-:-:S04]  /*b560*/  VIADD R73, R79, UR32 ;  /* 0x000000204f497c36 */ /* 0x000fc80008000000 */
[----:B------:R0:W-:Y:S01]  /*b570*/  @P3 STG.E.U16 desc[UR22][R2.64], R75 ;  /* 0x0000004b02003986 */ /* 0x0001e2000c101516 */
[----:B------:R-:W-:Y:S01]  /*b580*/  ISETP.GE.AND P3, PT, R0, UR4, PT ;  /* 0x0000000400007c0c */ /* 0x000fe2000bf66270 */
[----:B------:R-:W-:Y:S01]  /*b590*/  VIADD R0, R196, 0x46 ;  /* 0x00000046c4007836 */ /* 0x000fe20000000000 */
[----:B------:R-:W1:Y:S01]  /*b5a0*/  LDCU UR4, c[0x0][0x39c] ;  /* 0x00007380ff0477ac */ /* 0x000e620008000800 */
[----:B------:R2:W-:Y:S01]  /*b5b0*/  @P0 STG.E.U16 desc[UR22][R70.64], R72 ;  /* 0x0000004846000986 */ /* 0x0005e2000c101516 */
[----:B------:R-:W-:Y:S02]  /*b5c0*/  ISETP.LT.AND P0, PT, R198, UR9, !P2 ;  /* 0x00000009c6007c0c */ /* 0x000fe4000d701270 */
[----:B------:R-:W-:Y:S01]  /*b5d0*/  ISETP.LT.AND P2, PT, R197, UR10, !P2 ;  /* 0x0000000ac5007c0c */ /* 0x000fe2000d741270 */
[----:B------:R-:W1:Y:S01]  /*b5e0*/  LDCU UR9, c[0x0][0x398] ;  /* 0x00007300ff0977ac */ /* 0x000e620008000800 */
[----:B0-----:R-:W-:Y:S01]  /*b5f0*/  IMAD.WIDE R2, R73, 0x2, R76 ;  /* 0x0000000249027825 */ /* 0x001fe200078e024c */
[----:B------:R-:W0:Y:S01]  /*b600*/  LDCU UR10, c[0x0][0x398] ;  /* 0x00007300ff0a77ac */ /* 0x000e220008000800 */
[----:B--2---:R-:W-:-:S02]  /*b610*/  PRMT R71, R4, 0x7632, R71 ;  /* 0x0000763204477816 */ /* 0x004fc40000000047 */
[----:B------:R-:W-:Y:S01]  /*b620*/  IMAD.WIDE R4, R79, 0x2, R68 ;  /* 0x000000024f047825 */ /* 0x000fe200078e0244 */
[----:B------:R-:W-:-:S03]  /*b630*/  PRMT R72, R6, 0x7610, R72 ;  /* 0x0000761006487816 */ /* 0x000fc60000000048 */
[----:B------:R-:W-:Y:S01]  /*b640*/  VIADD R75, R73, UR32 ;  /* 0x00000020494b7c36 */ /* 0x000fe20008000000 */
[----:B------:R2:W-:Y:S01]  /*b650*/  @P1 STG.E.U16 desc[UR22][R4.64], R71 ;  /* 0x0000004704001986 */ /* 0x0005e2000c101516 */
[----:B------:R-:W-:Y:S01]  /*b660*/  ISETP.GE.AND P1, PT, R0, UR6, PT ;  /* 0x0000000600007c0c */ /* 0x000fe2000bf26270 */
[----:B------:R-:W0:Y:S01]  /*b670*/  LDCU UR6, c[0x0][0x39c] ;  /* 0x00007380ff0677ac */ /* 0x000e220008000800 */
[----:B------:R-:W-:Y:S01]  /*b680*/  VIADD R0, R196, 0x47 ;  /* 0x00000047c4007836 */ /* 0x000fe20000000000 */
[----:B------:R1:W-:Y:S01]  /*b690*/  @P0 STG.E.U16 desc[UR22][R2.64], R133 ;  /* 0x0000008502000986 */ /* 0x0003e2000c101516 */
[----:B------:R-:W-:Y:S01]  /*b6a0*/  ISETP.LT.AND P0, PT, R198, UR12, !P6 ;  /* 0x0000000cc6007c0c */ /* 0x000fe2000f701270 */
[----:B------:R-:W0:Y:S01]  /*b6b0*/  LDCU UR12, c[0x0][0x398] ;  /* 0x00007300ff0c77ac */ /* 0x000e220008000800 */
[----:B------:R-:W-:Y:S01]  /*b6c0*/  ISETP.LT.AND P6, PT, R197, UR16, !P6 ;  /* 0x00000010c5007c0c */ /* 0x000fe2000f7c1270 */
[----:B------:R-:W0:Y:S01]  /*b6d0*/  LDCU UR16, c[0x0][0x398] ;  /* 0x00007300ff1077ac */ /* 0x000e220008000800 */
[----:B--2---:R-:W-:Y:S01]  /*b6e0*/  IMAD.WIDE R70, R73, 0x2, R68 ;  /* 0x0000000249467825 */ /* 0x004fe200078e0244 */
[----:B-1----:R-:W-:-:S03]  /*b6f0*/  PRMT R3, R133, 0x7632, R3 ;  /* 0x0000763285037816 */ /* 0x002fc60000000003 */
[C---:B------:R-:W-:Y:S02]  /*b700*/  IMAD.WIDE R4, R75.reuse, 0x2, R76 ;  /* 0x000000024b047825 */ /* 0x040fe400078e024c */
[----:B------:R1:W-:Y:S02]  /*b710*/  @P2 STG.E.U16 desc[UR22][R70.64], R3 ;  /* 0x0000000346002986 */ /* 0x0003e4000c101516 */
[----:B------:R-:W-:Y:S01]  /*b720*/  VIADD R73, R75, UR32 ;  /* 0x000000204b497c36 */ /* 0x000fe20008000000 */
[----:B------:R-:W-:Y:S01]  /*b730*/  ISETP.GE.AND P2, PT, R0, UR4, PT ;  /* 0x0000000400007c0c */ /* 0x000fe2000bf46270 */
[----:B------:R-:W-:Y:S01]  /*b740*/  VIADD R0, R196, 0x48 ;  /* 0x00000048c4007836 */ /* 0x000fe20000000000 */
[----:B------:R2:W-:Y:S01]  /*b750*/  @P0 STG.E.U16 desc[UR22][R4.64], R72 ;  /* 0x0000004804000986 */ /* 0x0005e2000c101516 */
[----:B----4-:R-:W-:Y:S01]  /*b760*/  ISETP.LT.AND P0, PT, R198, UR18, !P5 ;  /* 0x00000012c6007c0c */ /* 0x010fe2000ef01270 */
[----:B------:R-:W4:Y:S01]  /*b770*/  LDCU UR18, c[0x0][0x398] ;  /* 0x00007300ff1277ac */ /* 0x000f220008000800 */
[----:B------:R-:W-:Y:S01]  /*b780*/  ISETP.LT.AND P5, PT, R197, UR24, !P5 ;  /* 0x00000018c5007c0c */ /* 0x000fe2000efa1270 */
[----:B------:R-:W3:Y:S01]  /*b790*/  LDCU UR24, c[0x0][0x398] ;  /* 0x00007300ff1877ac */ /* 0x000ee20008000800 */
[----:B-1----:R-:W-:Y:S01]  /*b7a0*/  IMAD.WIDE R2, R75, 0x2, R68 ;  /* 0x000000024b027825 */ /* 0x002fe200078e0244 */
[----:B------:R-:W1:Y:S01]  /*b7b0*/  LDCU UR4, c[0x0][0x39c] ;  /* 0x00007380ff0477ac */ /* 0x000e620008000800 */
[----:B--2---:R-:W-:-:S02]  /*b7c0*/  PRMT R5, R6, 0x7632, R5 ;  /* 0x0000763206057816 */ /* 0x004fc40000000005 */
[----:B------:R-:W-:-:S03]  /*b7d0*/  IMAD.WIDE R6, R73, 0x2, R76 ;  /* 0x0000000249067825 */ /* 0x000fc600078e024c */
[----:B------:R2:W-:Y:S01]  /*b7e0*/  @P6 STG.E.U16 desc[UR22][R2.64], R5 ;  /* 0x0000000502006986 */ /* 0x0005e2000c101516 */
[----:B------:R-:W-:Y:S01]  /*b7f0*/  VIADD R71, R73, UR32 ;  /* 0x0000002049477c36 */ /* 0x000fe20008000000 */
[----:B0-----:R-:W-:Y:S01]  /*b800*/  ISETP.GE.AND P6, PT, R0, UR6, PT ;  /* 0x0000000600007c0c */ /* 0x001fe2000bfc6270 */
[----:B------:R-:W0:Y:S01]  /*b810*/  LDCU UR6, c[0x0][0x39c] ;  /* 0x00007380ff0677ac */ /* 0x000e220008000800 */
[----:B------:R1:W-:Y:S01]  /*b820*/  @P0 STG.E.U16 desc[UR22][R6.64], R135 ;  /* 0x0000008706000986 */ /* 0x0003e2000c101516 */
[----:B------:R-:W-:Y:S01]  /*b830*/  ISETP.LT.AND P0, PT, R198, UR7, !P4 ;  /* 0x00000007c6007c0c */ /* 0x000fe2000e701270 */
[----:B------:R-:W-:Y:S01]  /*b840*/  VIADD R9, R71, UR32 ;  /* 0x0000002047097c36 */ /* 0x000fe20008000000 */
[----:B------:R-:W-:Y:S01]  /*b850*/  ISETP.LT.AND P4, PT, R197, UR20, !P4 ;  /* 0x00000014c5007c0c */ /* 0x000fe2000e781270 */
[----:B------:R-:W0:Y:S01]  /*b860*/  LDCU UR7, c[0x0][0x398] ;  /* 0x00007300ff0777ac */ /* 0x000e220008000800 */
[----:B------:R-:W-:Y:S02]  /*b870*/  VIADD R0, R196, 0x49 ;  /* 0x00000049c4007836 */ /* 0x000fe40000000000 */
[----:B--2---:R-:W-:Y:S01]  /*b880*/  IMAD.WIDE R4, R73, 0x2, R68 ;  /* 0x0000000249047825 */ /* 0x004fe200078e0244 */
[----:B------:R-:W2:Y:S01]  /*b890*/  LDCU UR20, c[0x0][0x398] ;  /* 0x00007300ff1477ac */ /* 0x000ea20008000800 */
[----:B-1----:R-:W-:-:S02]  /*b8a0*/  PRMT R7, R135, 0x7632, R7 ;  /* 0x0000763287077816 */ /* 0x002fc40000000007 */
[----:B------:R-:W-:-:S03]  /*b8b0*/  IMAD.WIDE R2, R71, 0x2, R76 ;  /* 0x0000000247027825 */ /* 0x000fc600078e024c */
[----:B------:R1:W-:Y:S01]  /*b8c0*/  @P5 STG.E.U16 desc[UR22][R4.64], R7 ;  /* 0x0000000704005986 */ /* 0x0003e2000c101516 */
[----:B------:R-:W-:Y:S01]  /*b8d0*/  ISETP.GE.AND P5, PT, R0, UR4, PT ;  /* 0x0000000400007c0c */ /* 0x000fe2000bfa6270 */
[----:B------:R-:W-:Y:S01]  /*b8e0*/  VIADD R0, R196, 0x4a ;  /* 0x0000004ac4007836 */ /* 0x000fe20000000000 */
[----:B------:R-:W0:Y:S01]  /*b8f0*/  LDCU UR4, c[0x0][0x39c] ;  /* 0x00007380ff0477ac */ /* 0x000e220008000800 */
[----:B------:R2:W-:Y:S01]  /*b900*/  @P0 STG.E.U16 desc[UR22][R2.64], R8 ;  /* 0x0000000802000986 */ /* 0x0005e2000c101516 */
[----:B------:R-:W-:Y:S02]  /*b910*/  ISETP.LT.AND P0, PT, R198, UR9, !P3 ;  /* 0x00000009c6007c0c */ /* 0x000fe4000df01270 */
[----:B---3--:R-:W-:Y:S01]  /*b920*/  ISETP.LT.AND P3, PT, R197, UR14, !P3 ;  /* 0x0000000ec5007c0c */ /* 0x008fe2000df61270 */
        /* <DEDUP_REMOVED lines=12> */
[----:B------:R-:W-:Y:S01]  /*b9f0*/  ISETP.LT.AND P1, PT, R197, UR12, !P1 ;  /* 0x0000000cc5007c0c */ /* 0x000fe2000cf21270 */
[----:B------:R-:W-:Y:S01]  /*ba00*/  VIADD R8, R196, 0x6f ;  /* 0x0000006fc4087836 */ /* 0x000fe20000000000 */
[----:B------:R-:W1:Y:S01]  /*ba10*/  LDCU UR12, c[0x0][0x398] ;  /* 0x00007300ff0c77ac */ /* 0x000e620008000800 */
[----:B--2---:R-:W-:Y:S01]  /*ba20*/  IMAD.WIDE R2, R9, 0x2, R68 ;  /* 0x0000000209027825 */ /* 0x004fe200078e0244 */
[----:B------:R-:W2:Y:S01]  /*ba30*/  LDCU UR6, c[0x0][0x39c] ;  /* 0x00007380ff0677ac */ /* 0x000ea20008000800 */
        /* <DEDUP_REMOVED lines=8> */
[----:B------:R-:W-:Y:S01]  /*bac0*/  VIADD R11, R9, UR32 ;  /* 0x00000020090b7c36 */ /* 0x000fe20008000000 */
[----:B----4-:R-:W-:Y:S01]  /*bad0*/  ISETP.LT.AND P2, PT, R197, UR18, !P2 ;  /* 0x00000012c5007c0c */ /* 0x010fe2000d741270 */
[----:B------:R-:W4:Y:S01]  /*bae0*/  LDCU UR16, c[0x0][0x398] ;  /* 0x00007300ff1077ac */ /* 0x000f220008000800 */
[----:B0-----:R-:W-:Y:S01]  /*baf0*/  IMAD.WIDE R4, R71, 0x2, R68 ;  /* 0x0000000247047825 */ /* 0x001fe200078e0244 */
[----:B------:R-:W0:Y:S01]  /*bb00*/  LDCU UR4, c[0x0][0x39c] ;  /* 0x00007380ff0477ac */ /* 0x000e220008000800 */
[----:B-1----:R-:W-:-:S02]  /*bb10*/  PRMT R7, R10, 0x7632, R7 ;  /* 0x000076320a077816 */ /* 0x002fc40000000007 */
[----:B------:R-:W-:Y:S01]  /*bb20*/  IMAD.WIDE R2, R9, 0x2, R76 ;  /* 0x0000000209027825 */ /* 0x000fe200078e024c */
[----:B------:R-:W1:Y:S01]  /*bb30*/  LDCU UR18, c[0x0][0x398] ;  /* 0x00007300ff1277ac */ /* 0x000e620008000800 */
[----:B------:R-:W-:Y:S01]  /*bb40*/  PRMT R10, R60, 0x7632, R10 ;  /* 0x000076323c0a7816 */ /* 0x000fe2000000000a */
[----:B------:R0:W-:Y:S01]  /*bb50*/  @P1 STG.E.U16 desc[UR22][R4.64], R7 ;  /* 0x0000000704001986 */ /* 0x0001e2000c101516 */
[----:B------:R-:W-:Y:S01]  /*bb60*/  ISETP.LT.AND P1, PT, R198, UR7, !P6 ;  /* 0x00000007c6007c0c */ /* 0x000fe2000f721270 */
[----:B------:R-:W1:Y:S01]  /*bb70*/  LDCU UR7, c[0x0][0x398] ;  /* 0x00007300ff0777ac */ /* 0x000e620008000800 */
[----:B------:R-:W-:Y:S01]  /*bb80*/  ISETP.LT.AND P6, PT, R197, UR24, !P6 ;  /* 0x00000018c5007c0c */ /* 0x000fe2000f7c1270 */
[----:B------:R3:W-:Y:S01]  /*bb90*/  @P0 STG.E.U16 desc[UR22][R2.64], R139 ;  /* 0x0000008b02000986 */ /* 0x0007e2000c101516 */
[----:B--2---:R-:W-:Y:S01]  /*bba0*/  ISETP.GE.AND P0, PT, R0, UR6, PT ;  /* 0x0000000600007c0c */ /* 0x004fe2000bf06270 */
[----:B------:R-:W-:Y:S01]  /*bbb0*/  VIADD R0, R196, 0x4d ;  /* 0x0000004dc4007836 */ /* 0x000fe20000000000 */
[----:B------:R-:W2:Y:S01]  /*bbc0*/  LDCU UR6, c[0x0][0x39c] ;  /* 0x00007380ff0677ac */ /* 0x000ea20008000800 */
[----:B------:R-:W1:Y:S01]  /*bbd0*/  LDCU UR24, c[0x0][0x398] ;  /* 0x00007300ff1877ac */ /* 0x000e620008000800 */
[----:B0-----:R-:W-:Y:S01]  /*bbe0*/  IMAD.WIDE R6, R9, 0x2, R68 ;  /* 0x0000000209067825 */ /* 0x001fe200078e0244 */
[----:B---3--:R-:W-:-:S03]  /*bbf0*/  PRMT R3, R139, 0x7632, R3 ;  /* 0x000076328b037816 */ /* 0x008fc60000000003 */
[C---:B------:R-:W-:Y:S02]  /*bc00*/  IMAD.WIDE R4, R11.reuse, 0x2, R76 ;  /* 0x000000020b047825 */ /* 0x040fe400078e024c */
[----:B------:R0:W-:Y:S02]  /*bc10*/  @P2 STG.E.U16 desc[UR22][R6.64], R3 ;  /* 0x0000000306002986 */ /* 0x0001e4000c101516 */
        /* <DEDUP_REMOVED lines=13> */
[----:B------:R-:W-:Y:S01]  /*bcf0*/  ISETP.LT.AND P6, PT, R198, UR10, !P4 ;  /* 0x0000000ac6007c0c */ /* 0x000fe2000e7c1270 */
[----:B------:R-:W-:Y:S01]  /*bd00*/  VIADD R11, R9, UR32 ;  /* 0x00000020090b7c36 */ /* 0x000fe20008000000 */
[----:B------:R-:W-:Y:S01]  /*bd10*/  ISETP.LT.AND P4, PT, R197, UR14, !P4 ;  /* 0x0000000ec5007c0c */ /* 0x000fe2000e781270 */
[----:B------:R0:W-:Y:S01]  /*bd20*/  @P1 STG.E.U16 desc[UR22][R6.64], R13 ;  /* 0x0000000d06001986 */ /* 0x0001e2000c101516 */
[----:B------:R-:W1:Y:S01]  /*bd30*/  LDCU UR10, c[0x0][0x398] ;  /* 0x00007300ff0a77ac */ /* 0x000e620008000800 */
[----:B--2---:R-:W-:Y:S01]  /*bd40*/  ISETP.GE.AND P1, PT, R0, UR6, PT ;  /* 0x0000000600007c0c */ /* 0x004fe2000bf26270 */
[----:B------:R-:W-:Y:S01]  /*bd50*/  VIADD R0, R196, 0x4f ;  /* 0x0000004fc4007836 */ /* 0x000fe20000000000 */
        /* <DEDUP_REMOVED lines=11> */
[----:B------:R-:W3:Y:S01]  /*be10*/  LDCU UR12, c[0x0][0x398] ;  /* 0x00007300ff0c77ac */ /* 0x000ee20008000800 */
[----:B----4-:R-:W-:Y:S01]  /*be20*/  ISETP.LT.AND P3, PT, R197, UR16, !P3 ;  /* 0x00000010c5007c0c */ /* 0x010fe2000df61270 */
[----:B------:R-:W4:Y:S01]  /*be30*/  LDCU UR4, c[0x0][0x39c] ;  /* 0x00007380ff0477ac */ /* 0x000f220008000800 */
        /* <DEDUP_REMOVED lines=28> */
[----:B----4-:R-:W-:-:S02]  /*c000*/  PRMT R7, R16, 0x7632, R7 ;  /* 0x0000763210077816 */ /* 0x010fc40000000007 */
        /* <DEDUP_REMOVED lines=10> */
[----:B----4-:R-:W-:Y:S01]  /*c0b0*/  IMAD.WIDE R6, R9, 0x2, R68 ;  /* 0x0000000209067825 */ /* 0x010fe200078e0244 */
[----:B------:R-:W4:Y:S01]  /*c0c0*/  LDCU UR20, c[0x0][0x398] ;  /* 0x00007300ff1477ac */ /* 0x000f220008000800 */
[----:B0-----:R-:W-:-:S02]  /*c0d0*/  PRMT R3, R17, 0x7632, R3 ;  /* 0x0000763211037816 */ /* 0x001fc40000000003 */
[----:B------:R-:W-:-:S03]  /*c0e0*/  IMAD.WIDE R4, R11, 0x2, R76 ;  /* 0x000000020b047825 */ /* 0x000fc600078e024c */
[----:B------:R0:W-:Y:S01]  /*c0f0*/  @P2 STG.E.U16 desc[UR22][R6.64], R3 ;  /* 0x0000000306002986 */ /* 0x0001e2000c101516 */
[----:B------:R-:W-:Y:S01]  /*c100*/  VIADD R9, R11, UR32 ;  /* 0x000000200b097c36 */ /* 0x000fe20008000000 */
[----:B-1----:R-:W-:Y:S01]  /*c110*/  ISETP.GE.AND P2, PT, R0, UR4, PT ;  /* 0x0000000400007c0c */ /* 0x002fe2000bf46270 */
[----:B------:R-:W-:Y:S01]  /*c120*/  VIADD R0, R196, 0x54 ;  /* 0x00000054c4007836 */ /* 0x000fe20000000000 */
[----:B------:R1:W-:Y:S01]  /*c130*/  @P6 STG.E.U16 desc[UR22][R4.64], R18 ;  /* 0x0000001204006986 */ /* 0x0003e2000c101516 */
[----:B---3--:R-:W-:Y:S01]  /*c140*/  ISETP.LT.AND P6, PT, R198, UR12, !P5 ;  /* 0x0000000cc6007c0c */ /* 0x008fe2000efc1270 */
        /* <DEDUP_REMOVED lines=214> */
[----:B------:R-:W-:Y:S01]  /*ceb0*/  IMAD.WIDE R2, R9, 0x2, R76 ;  /* 0x0000000209027825 */ /* 0x000fe200078e024c */
[----:B------:R-:W-:Y:S02]  /*cec0*/  PRMT R34, R67, 0x7632, R34 ;  /* 0x0000763243227816 */ /* 0x000fe40000000022 */
        /* <DEDUP_REMOVED lines=42> */
[----:B------:R-:W1:Y:S01]  /*d170*/  LDCU UR4, c[0x0][0x39c] ;  /* 0x00007380ff0477ac */ /* 0x000e620008000800 */
[----:B------:R2:W-:Y:S01]  /*d180*/  @P6 STG.E.U16 desc[UR22][R2.64], R38 ;  /* 0x0000002602006986 */ /* 0x0005e2000c101516 */
[----:B------:R-:W-:Y:S01]  /*d190*/  ISETP.LT.AND P6, PT, R198, UR12, !P3 ;  /* 0x0000000cc6007c0c */ /* 0x000fe2000dfc1270 */
[----:B------:R-:W-:Y:S01]  /*d1a0*/  VIADD R0, R196, 0x68 ;  /* 0x00000068c4007836 */ /* 0x000fe20000000000 */
[----:B----4-:R-:W-:Y:S01]  /*d1b0*/  ISETP.LT.AND P3, PT, R197, UR14, !P3 ;  /* 0x0000000ec5007c0c */ /* 0x010fe2000df61270 */
[----:B------:R-:W4:Y:S01]  /*d1c0*/  LDCU UR12, c[0x0][0x398] ;  /* 0x00007300ff0c77ac */ /* 0x000f220008000800 */
        /* <DEDUP_REMOVED lines=13> */
[----:B--2---:R-:W-:Y:S01]  /*d2a0*/  IMAD.WIDE R2, R9, 0x2, R68 ;  /* 0x0000000209027825 */ /* 0x004fe200078e0244 */
[----:B------:R-:W2:Y:S01]  /*d2b0*/  LDCU UR16, c[0x0][0x398] ;  /* 0x00007300ff1077ac */ /* 0x000ea20008000800 */
        /* <DEDUP_REMOVED lines=26> */
[----:B---3--:R-:W-:-:S02]  /*d460*/  PRMT R3, R41, 0x7632, R3 ;  /* 0x0000763229037816 */ /* 0x008fc40000000003 */
[----:B------:R-:W-:-:S03]  /*d470*/  IMAD.WIDE R4, R11, 0x2, R76 ;  /* 0x000000020b047825 */ /* 0x000fc600078e024c */
[----:B------:R3:W-:Y:S01]  /*d480*/  @P2 STG.E.U16 desc[UR22][R6.64], R3 ;  /* 0x0000000306002986 */ /* 0x0007e2000c101516 */
[----:B------:R-:W-:Y:S01]  /*d490*/  VIADD R9, R11, UR32 ;  /* 0x000000200b097c36 */ /* 0x000fe20008000000 */
[----:B-1----:R-:W-:Y:S01]  /*d4a0*/  ISETP.GE.AND P2, PT, R0, UR4, PT ;  /* 0x0000000400007c0c */ /* 0x002fe2000bf46270 */
[----:B------:R-:W1:Y:S01]  /*d4b0*/  LDCU UR4, c[0x0][0x39c] ;  /* 0x00007380ff0477ac */ /* 0x000e620008000800 */
[----:B------:R0:W-:Y:S01]  /*d4c0*/  @P6 STG.E.U16 desc[UR22][R4.64], R42 ;  /* 0x0000002a04006986 */ /* 0x0001e2000c101516 */
[----:B----4-:R-:W-:Y:S01]  /*d4d0*/  ISETP.LT.AND P6, PT, R198, UR12, !P5 ;  /* 0x0000000cc6007c0c */ /* 0x010fe2000efc1270 */
[----:B------:R-:W-:Y:S01]  /*d4e0*/  VIADD R0, R196, 0x6c ;  /* 0x0000006cc4007836 */ /* 0x000fe20000000000 */
[----:B------:R-:W-:Y:S01]  /*d4f0*/  ISETP.LT.AND P5, PT, R197, UR20, !P5 ;  /* 0x00000014c5007c0c */ /* 0x000fe2000efa1270 */
        /* <DEDUP_REMOVED lines=39> */
[----:B------:R-:W3:Y:S01]  /*d770*/  LDCU UR10, c[0x0][0x398] ;  /* 0x00007300ff0a77ac */ /* 0x000ee20008000800 */
[----:B--2---:R-:W-:Y:S01]  /*d780*/  IMAD.WIDE R2, R9, 0x2, R68 ;  /* 0x0000000209027825 */ /* 0x004fe200078e0244 */
[----:B-1----:R-:W-:-:S03]  /*d790*/  PRMT R5, R45, 0x7632, R5 ;  /* 0x000076322d057816 */ /* 0x002fc60000000005 */
[C---:B------:R-:W-:Y:S02]  /*d7a0*/  IMAD.WIDE R6, R11.reuse, 0x2, R76 ;  /* 0x000000020b067825 */ /* 0x040fe400078e024c */
[----:B------:R1:W-:Y:S02]  /*d7b0*/  @P3 STG.E.U16 desc[UR22][R2.64], R5 ;  /* 0x0000000502003986 */ /* 0x0003e4000c101516 */
[----:B------:R-:W-:Y:S01]  /*d7c0*/  VIADD R9, R11, UR32 ;  /* 0x000000200b097c36 */ /* 0x000fe20008000000 */
[----:B0-----:R-:W-:Y:S01]  /*d7d0*/  ISETP.GE.AND P3, PT, R8, UR4, PT ;  /* 0x0000000408007c0c */ /* 0x001fe2000bf66270 */
[----:B------:R-:W0:Y:S01]  /*d7e0*/  LDCU UR4, c[0x0][0x39c] ;  /* 0x00007380ff0477ac */ /* 0x000e220008000800 */
[----:B------:R2:W-:Y:S01]  /*d7f0*/  @P6 STG.E.U16 desc[UR22][R6.64], R46 ;  /* 0x0000002e06006986 */ /* 0x0005e2000c101516 */
[----:B----4-:R-:W-:Y:S02]  /*d800*/  ISETP.LT.AND P6, PT, R198, UR12, !P2 ;  /* 0x0000000cc6007c0c */ /* 0x010fe4000d7c1270 */
[----:B------:R-:W-:Y:S01]  /*d810*/  ISETP.LT.AND P2, PT, R197, UR24, !P2 ;  /* 0x00000018c5007c0c */ /* 0x000fe2000d741270 */
[----:B------:R-:W4:Y:S01]  /*d820*/  LDCU UR12, c[0x0][0x398] ;  /* 0x00007300ff0c77ac */ /* 0x000f220008000800 */
[----:B------:R-:W-:Y:S01]  /*d830*/  PRMT R8, R47, 0x7632, R8 ;  /* 0x000076322f087816 */ /* 0x000fe20000000008 */
[----:B-1----:R-:W-:Y:S01]  /*d840*/  IMAD.WIDE R4, R11, 0x2, R68 ;  /* 0x000000020b047825 */ /* 0x002fe200078e0244 */
[----:B--2---:R-:W-:-:S03]  /*d850*/  PRMT R7, R46, 0x7632, R7 ;  /* 0x000076322e077816 */ /* 0x004fc60000000007 */
[C---:B------:R-:W-:Y:S02]  /*d860*/  IMAD.WIDE R2, R9.reuse, 0x2, R76 ;  /* 0x0000000209027825 */ /* 0x040fe400078e024c */
[----:B------:R1:W-:Y:S02]  /*d870*/  @P0 STG.E.U16 desc[UR22][R4.64], R7 ;  /* 0x0000000704000986 */ /* 0x0003e4000c101516 */
[----:B------:R-:W-:Y:S01]  /*d880*/  VIADD R11, R9, UR32 ;  /* 0x00000020090b7c36 */ /* 0x000fe20008000000 */
[----:B------:R-:W-:Y:S01]  /*d890*/  ISETP.GE.AND P0, PT, R0, UR7, PT ;  /* 0x0000000700007c0c */ /* 0x000fe2000bf06270 */
[----:B------:R-:W2:Y:S01]  /*d8a0*/  LDCU UR7, c[0x0][0x398] ;  /* 0x00007300ff0777ac */ /* 0x000ea20008000800 */
[----:B------:R0:W-:Y:S01]  /*d8b0*/  @P6 STG.E.U16 desc[UR22][R2.64], R47 ;  /* 0x0000002f02006986 */ /* 0x0001e2000c101516 */
[----:B---3--:R-:W-:Y:S01]  /*d8c0*/  ISETP.LT.AND P6, PT, R198, UR20, !P1 ;  /* 0x00000014c6007c0c */ /* 0x008fe2000cfc1270 */
[----:B------:R-:W-:Y:S01]  /*d8d0*/  VIADD R0, R196, 0x71 ;  /* 0x00000071c4007836 */ /* 0x000fe20000000000 */
[----:B------:R-:W-:Y:S01]  /*d8e0*/  ISETP.LT.AND P1, PT, R197, UR26, !P1 ;  /* 0x0000001ac5007c0c */ /* 0x000fe2000cf21270 */
[----:B-1----:R-:W-:Y:S01]  /*d8f0*/  IMAD.WIDE R4, R9, 0x2, R68 ;  /* 0x0000000209047825 */ /* 0x002fe200078e0244 */
[----:B------:R-:W-:-:S03]  /*d900*/  PRMT R9, R48, 0x7632, R9 ;  /* 0x0000763230097816 */ /* 0x000fc60000000009 */
[C---:B0-----:R-:W-:Y:S01]  /*d910*/  IMAD.WIDE R2, R11.reuse, 0x2, R76 ;  /* 0x000000020b027825 */ /* 0x041fe200078e024c */
[----:B------:R0:W-:Y:S01]  /*d920*/  @P2 STG.E.U16 desc[UR22][R4.64], R8 ;  /* 0x0000000804002986 */ /* 0x0001e2000c101516 */
[----:B------:R-:W-:Y:S01]  /*d930*/  ISETP.GE.AND P2, PT, R0, UR6, PT ;  /* 0x0000000600007c0c */ /* 0x000fe2000bf46270 */
[----:B------:R-:W1:Y:S01]  /*d940*/  LDCU UR6, c[0x0][0x39c] ;  /* 0x00007380ff0677ac */ /* 0x000e620008000800 */
[----:B------:R-:W-:Y:S02]  /*d950*/  IMAD.WIDE R6, R11, 0x2, R68 ;  /* 0x000000020b067825 */ /* 0x000fe400078e0244 */
[----:B------:R3:W-:Y:S01]  /*d960*/  @P6 STG.E.U16 desc[UR22][R2.64], R48 ;  /* 0x0000003002006986 */ /* 0x0007e2000c101516 */
[----:B------:R-:W-:Y:S01]  /*d970*/  ISETP.LT.AND P6, PT, R198, UR10, !P4 ;  /* 0x0000000ac6007c0c */ /* 0x000fe2000e7c1270 */
[----:B------:R-:W1:Y:S01]  /*d980*/  LDCU UR10, c[0x0][0x398] ;  /* 0x00007300ff0a77ac */ /* 0x000e620008000800 */
[----:B------:R-:W-:Y:S01]  /*d990*/  VIADD R0, R196, 0x72 ;  /* 0x00000072c4007836 */ /* 0x000fe20000000000 */
[----:B------:R2:W-:Y:S01]  /*d9a0*/  @P1 STG.E.U16 desc[UR22][R6.64], R9 ;  /* 0x0000000906001986 */ /* 0x0005e2000c101516 */
[----:B------:R-:W-:Y:S01]  /*d9b0*/  ISETP.LT.AND P1, PT, R198, UR9, !P5 ;  /* 0x00000009c6007c0c */ /* 0x000fe2000ef21270 */
[----:B------:R-:W1:Y:S01]  /*d9c0*/  LDCU UR9, c[0x0][0x398] ;  /* 0x00007300ff0977ac */ /* 0x000e620008000800 */
[----:B------:R-:W-:Y:S01]  /*d9d0*/  ISETP.LT.AND P5, PT, R197, UR14, !P5 ;  /* 0x0000000ec5007c0c */ /* 0x000fe2000efa1270 */
[----:B0-----:R-:W-:Y:S01]  /*d9e0*/  VIADD R5, R11, UR32 ;  /* 0x000000200b057c36 */ /* 0x001fe20008000000 */
[----:B------:R-:W-:Y:S01]  /*d9f0*/  PRMT R8, R49, 0x7632, R8 ;  /* 0x0000763231087816 */ /* 0x000fe20000000008 */
[----:B------:R-:W0:Y:S02]  /*da00*/  LDCU UR14, c[0x0][0x398] ;  /* 0x00007300ff0e77ac */ /* 0x000e240008000800 */
[----:B---3--:R-:W-:-:S04]  /*da10*/  IMAD.WIDE R2, R5, 0x2, R76 ;  /* 0x0000000205027825 */ /* 0x008fc800078e024c */
[C---:B--2---:R-:W-:Y:S02]  /*da20*/  VIADD R9, R5.reuse, UR32 ;  /* 0x0000002005097c36 */ /* 0x044fe40008000000 */
[----:B------:R-:W-:Y:S01]  /*da30*/  IMAD.WIDE R4, R5, 0x2, R68 ;  /* 0x0000000205047825 */ /* 0x000fe200078e0244 */
[----:B------:R2:W-:Y:S01]  /*da40*/  @P1 STG.E.U16 desc[UR22][R2.64], R49 ;  /* 0x0000003102001986 */ /* 0x0005e2000c101516 */
[----:B------:R-:W-:Y:S01]  /*da50*/  ISETP.GE.AND P1, PT, R0, UR4, PT ;  /* 0x0000000400007c0c */ /* 0x000fe2000bf26270 */
[----:B------:R-:W3:Y:S01]  /*da60*/  LDCU UR4, c[0x0][0x39c] ;  /* 0x00007380ff0477ac */ /* 0x000ee20008000800 */
[----:B------:R-:W-:Y:S01]  /*da70*/  IMAD.WIDE R6, R9, 0x2, R76 ;  /* 0x0000000209067825 */ /* 0x000fe200078e024c */
[----:B------:R0:W-:Y:S01]  /*da80*/  @P5 STG.E.U16 desc[UR22][R4.64], R8 ;  /* 0x0000000804005986 */ /* 0x0001e2000c101516 */
[----:B------:R-:W-:Y:S01]  /*da90*/  ISETP.LT.AND P5, PT, R197, UR7, !P4 ;  /* 0x00000007c5007c0c */ /* 0x000fe2000e7a1270 */
[----:B------:R-:W3:Y:S01]  /*daa0*/  LDCU UR7, c[0x0][0x398] ;  /* 0x00007300ff0777ac */ /* 0x000ee20008000800 */
[----:B------:R-:W-:Y:S01]  /*dab0*/  VIADD R11, R9, UR32 ;  /* 0x00000020090b7c36 */ /* 0x000fe20008000000 */
[----:B------:R0:W-:Y:S01]  /*dac0*/  @P6 STG.E.U16 desc[UR22][R6.64], R50 ;  /* 0x0000003206006986 */ /* 0x0001e2000c101516 */
[----:B----4-:R-:W-:Y:S01]  /*dad0*/  ISETP.LT.AND P6, PT, R198, UR12, !P3 ;  /* 0x0000000cc6007c0c */ /* 0x010fe2000dfc1270 */
[----:B------:R-:W-:Y:S01]  /*dae0*/  VIADD R0, R196, 0x73 ;  /* 0x00000073c4007836 */ /* 0x000fe20000000000 */
[----:B------:R-:W-:Y:S01]  /*daf0*/  ISETP.LT.AND P3, PT, R197, UR16, !P3 ;  /* 0x00000010c5007c0c */ /* 0x000fe2000df61270 */
[----:B--2---:R-:W-:Y:S01]  /*db00*/  IMAD.WIDE R2, R9, 0x2, R68 ;  /* 0x0000000209027825 */ /* 0x004fe200078e0244 */
[----:B------:R-:W2:Y:S02]  /*db10*/  LDCU UR12, c[0x0][0x398] ;  /* 0x00007300ff0c77ac */ /* 0x000ea40008000800 */
[----:B-1----:R-:W-:Y:S01]  /*db20*/  ISETP.GE.AND P4, PT, R0, UR6, PT ;  /* 0x0000000600007c0c */ /* 0x002fe2000bf86270 */
[----:B0-----:R-:W-:Y:S01]  /*db30*/  IMAD.WIDE R4, R11, 0x2, R76 ;  /* 0x000000020b047825 */ /* 0x001fe200078e024c */
[----:B------:R-:W0:Y:S01]  /*db40*/  LDCU UR6, c[0x0][0x398] ;  /* 0x00007300ff0677ac */ /* 0x000e220008000800 */
[----:B------:R-:W-:-:S02]  /*db50*/  PRMT R7, R50, 0x7632, R7 ;  /* 0x0000763232077816 */ /* 0x000fc40000000007 */
[----:B------:R-:W-:Y:S02]  /*db60*/  VIADD R0, R196, 0x74 ;  /* 0x00000074c4007836 */ /* 0x000fe40000000000 */
[----:B------:R-:W-:Y:S01]  /*db70*/  VIADD R13, R11, UR32 ;  /* 0x000000200b0d7c36 */ /* 0x000fe20008000000 */
[----:B------:R1:W-:Y:S02]  /*db80*/  @P5 STG.E.U16 desc[UR22][R2.64], R7 ;  /* 0x0000000702005986 */ /* 0x0003e4000c101516 */
[----:B---3--:R-:W-:Y:S01]  /*db90*/  ISETP.GE.AND P5, PT, R0, UR4, PT ;  /* 0x0000000400007c0c */ /* 0x008fe2000bfa6270 */
[----:B------:R-:W-:Y:S01]  /*dba0*/  IMAD.WIDE R8, R13, 0x2, R76 ;  /* 0x000000020d087825 */ /* 0x000fe200078e024c */
[----:B------:R-:W3:Y:S01]  /*dbb0*/  LDCU UR4, c[0x0][0x398] ;  /* 0x00007300ff0477ac */ /* 0x000ee20008000800 */
[----:B------:R4:W-:Y:S01]  /*dbc0*/  @P6 STG.E.U16 desc[UR22][R4.64], R51 ;  /* 0x0000003304006986 */ /* 0x0009e2000c101516 */
[----:B------:R-:W-:Y:S01]  /*dbd0*/  ISETP.LT.AND P6, PT, R198, UR9, !P0 ;  /* 0x00000009c6007c0c */ /* 0x000fe2000c7c1270 */
[----:B------:R-:W-:Y:S01]  /*dbe0*/  VIADD R0, R196, 0x75 ;  /* 0x00000075c4007836 */ /* 0x000fe20000000000 */
[----:B------:R-:W-:Y:S01]  /*dbf0*/  ISETP.LT.AND P0, PT, R197, UR10, !P0 ;  /* 0x0000000ac5007c0c */ /* 0x000fe2000c701270 */
[----:B------:R-:W2:Y:S01]  /*dc00*/  LDCU UR9, c[0x0][0x398] ;  /* 0x00007300ff0977ac */ /* 0x000ea20008000800 */
[----:B-1----:R-:W-:Y:S01]  /*dc10*/  PRMT R3, R51, 0x7632, R3 ;  /* 0x0000763233037816 */ /* 0x002fe20000000003 */
[----:B------:R-:W-:Y:S01]  /*dc20*/  IMAD.WIDE R6, R11, 0x2, R68 ;  /* 0x000000020b067825 */ /* 0x000fe200078e0244 */
[----:B------:R-:W1:Y:S03]  /*dc30*/  LDCU UR10, c[0x0][0x398] ;  /* 0x00007300ff0a77ac */ /* 0x000e660008000800 */
[----:B------:R-:W-:Y:S01]  /*dc40*/  VIADD R11, R13, UR32 ;  /* 0x000000200d0b7c36 */ /* 0x000fe20008000000 */
[----:B------:R2:W-:Y:S01]  /*dc50*/  @P3 STG.E.U16 desc[UR22][R6.64], R3 ;  /* 0x0000000306003986 */ /* 0x0005e2000c101516 */
[----:B------:R-:W-:Y:S01]  /*dc60*/  ISETP.GE.AND P3, PT, R0, UR13, PT ;  /* 0x0000000d00007c0c */ /* 0x000fe2000bf66270 */
[----:B------:R-:W-:Y:S01]  /*dc70*/  VIADD R0, R196, 0x76 ;  /* 0x00000076c4007836 */ /* 0x000fe20000000000 */
[----:B------:R-:W1:Y:S01]  /*dc80*/  LDCU UR13, c[0x0][0x398] ;  /* 0x00007300ff0d77ac */ /* 0x000e620008000800 */
[----:B------:R3:W-:Y:S01]  /*dc90*/  @P6 STG.E.U16 desc[UR22][R8.64], R52 ;  /* 0x0000003408006986 */ /* 0x0007e2000c101516 */
[----:B0-----:R-:W-:Y:S01]  /*dca0*/  ISETP.LT.AND P6, PT, R198, UR6, !P2 ;  /* 0x00000006c6007c0c */ /* 0x001fe2000d7c1270 */
[----:B----4-:R-:W-:Y:S01]  /*dcb0*/  IMAD.WIDE R4, R11, 0x2, R76 ;  /* 0x000000020b047825 */ /* 0x010fe200078e024c */
[----:B------:R-:W0:Y:S01]  /*dcc0*/  LDCU UR6, c[0x0][0x398] ;  /* 0x00007300ff0677ac */ /* 0x000e220008000800 */
[----:B------:R-:W-:Y:S01]  /*dcd0*/  ISETP.LT.AND P2, PT, R197, UR7, !P2 ;  /* 0x00000007c5007c0c */ /* 0x000fe2000d741270 */
[----:B------:R-:W4:Y:S01]  /*dce0*/  LDCU UR7, c[0x0][0x398] ;  /* 0x00007300ff0777ac */ /* 0x000f220008000800 */
[----:B--2---:R-:W-:Y:S01]  /*dcf0*/  PRMT R7, R52, 0x7632, R7 ;  /* 0x0000763234077816 */ /* 0x004fe20000000007 */
[----:B------:R-:W-:-:S04]  /*dd00*/  IMAD.WIDE R2, R13, 0x2, R68 ;  /* 0x000000020d027825 */ /* 0x000fc800078e0244 */
[----:B---3--:R-:W-:Y:S01]  /*dd10*/  VIADD R9, R11, UR32 ;  /* 0x000000200b097c36 */ /* 0x008fe20008000000 */
[----:B------:R2:W-:Y:S01]  /*dd20*/  @P0 STG.E.U16 desc[UR22][R2.64], R7 ;  /* 0x0000000702000986 */ /* 0x0005e2000c101516 */
[----:B------:R-:W-:Y:S01]  /*dd30*/  ISETP.GE.AND P0, PT, R0, UR17, PT ;  /* 0x0000001100007c0c */ /* 0x000fe2000bf06270 */
[----:B------:R-:W-:Y:S02]  /*dd40*/  VIADD R0, R196, 0x77 ;  /* 0x00000077c4007836 */ /* 0x000fe40000000000 */
[----:B------:R3:W-:Y:S01]  /*dd50*/  @P6 STG.E.U16 desc[UR22][R4.64], R53 ;  /* 0x0000003504006986 */ /* 0x0007e2000c101516 */
[----:B------:R-:W-:Y:S01]  /*dd60*/  ISETP.LT.AND P6, PT, R198, UR4, !P1 ;  /* 0x00000004c6007c0c */ /* 0x000fe2000cfc1270 */
[----:B------:R-:W1:Y:S01]  /*dd70*/  LDCU UR4, c[0x0][0x398] ;  /* 0x00007300ff0477ac */ /* 0x000e620008000800 */
[----:B0-----:R-:W-:Y:S01]  /*dd80*/  ISETP.LT.AND P1, PT, R197, UR6, !P1 ;  /* 0x00000006c5007c0c */ /* 0x001fe2000cf21270 */
[----:B------:R-:W-:Y:S01]  /*dd90*/  VIADD R8, R196, 0x7b ;  /* 0x0000007bc4087836 */ /* 0x000fe20000000000 */
[----:B------:R-:W0:Y:S01]  /*dda0*/  LDCU UR6, c[0x0][0x398] ;  /* 0x00007300ff0677ac */ /* 0x000e220008000800 */
[----:B--2---:R-:W-:Y:S01]  /*ddb0*/  IMAD.WIDE R6, R11, 0x2, R68 ;  /* 0x000000020b067825 */ /* 0x004fe200078e0244 */
        /* <DEDUP_REMOVED lines=8> */
[----:B------:R-:W0:Y:S01]  /*de40*/  LDCU UR9, c[0x0][0x398] ;  /* 0x00007300ff0977ac */ /* 0x000e220008000800 */
[----:B-1----:R-:W-:Y:S01]  /*de50*/  ISETP.LT.AND P4, PT, R197, UR10, !P4 ;  /* 0x0000000ac5007c0c */ /* 0x002fe2000e781270 */
[----:B------:R-:W1:Y:S01]  /*de60*/  LDCU UR10, c[0x0][0x398] ;  /* 0x00007300ff0a77ac */ /* 0x000e620008000800 */
        /* <DEDUP_REMOVED lines=10> */
[----:B----4-:R-:W-:Y:S01]  /*df10*/  ISETP.LT.AND P5, PT, R197, UR7, !P5 ;  /* 0x00000007c5007c0c */ /* 0x010fe2000efa1270 */
[----:B------:R-:W4:Y:S01]  /*df20*/  LDCU UR7, c[0x0][0x398] ;  /* 0x00007300ff0777ac */ /* 0x000f220008000800 */
[----:B--2---:R-:W-:Y:S01]  /*df30*/  IMAD.WIDE R2, R11, 0x2, R68 ;  /* 0x000000020b027825 */ /* 0x004fe200078e0244 */
[----:B---3--:R-:W-:-:S03]  /*df40*/  PRMT R7, R55, 0x7632, R7 ;  /* 0x0000763237077816 */ /* 0x008fc60000000007 */
[C---:B------:R-:W-:Y:S02]  /*df50*/  IMAD.WIDE R4, R9.reuse, 0x2, R76 ;  /* 0x0000000209047825 */ /* 0x040fe400078e024c */
[----:B------:R2:W-:Y:S02]  /*df60*/  @P4 STG.E.U16 desc[UR22][R2.64], R7 ;  /* 0x0000000702004986 */ /* 0x0005e4000c101516 */
[----:B------:R-:W-:Y:S01]  /*df70*/  VIADD R11, R9, UR32 ;  /* 0x00000020090b7c36 */ /* 0x000fe20008000000 */
[----:B------:R-:W-:Y:S01]  /*df80*/  ISETP.GE.AND P4, PT, R0, UR15, PT ;  /* 0x0000000f00007c0c */ /* 0x000fe2000bf86270 */
[----:B------:R-:W3:Y:S01]  /*df90*/  LDCU UR15, c[0x0][0x398] ;  /* 0x00007300ff0f77ac */ /* 0x000ee20008000800 */
[----:B------:R1:W-:Y:S01]  /*dfa0*/  @P6 STG.E.U16 desc[UR22][R4.64], R56 ;  /* 0x0000003804006986 */ /* 0x0003e2000c101516 */
[----:B------:R-:W-:Y:S01]  /*dfb0*/  ISETP.LT.AND P6, PT, R198, UR12, !P3 ;  /* 0x0000000cc6007c0c */ /* 0x000fe2000dfc1270 */
[----:B------:R-:W-:Y:S01]  /*dfc0*/  VIADD R0, R196, 0x7a ;  /* 0x0000007ac4007836 */ /* 0x000fe20000000000 */
[----:B0-----:R-:W-:Y:S01]  /*dfd0*/  ISETP.LT.AND P3, PT, R197, UR6, !P3 ;  /* 0x00000006c5007c0c */ /* 0x001fe2000df61270 */
        /* <DEDUP_REMOVED lines=20> */
[----:B------:R-:W-:Y:S02]  /*e120*/  ISETP.GE.AND P3, PT, R8, UR27, PT ;  /* 0x0000001b08007c0c */ /* 0x000fe4000bf66270 */
[----:B------:R0:W-:Y:S01]  /*e130*/  @P6 STG.E.U16 desc[UR22][R6.64], R58 ;  /* 0x0000003a06006986 */ /* 0x0001e2000c101516 */
[----:B------:R-:W-:Y:S01]  /*e140*/  ISETP.LT.AND P6, PT, R198, UR4, !P2 ;  /* 0x00000004c6007c0c */ /* 0x000fe2000d7c1270 */
[----:B------:R-:W1:Y:S01]  /*e150*/  LDCU UR4, c[0x0][0x398] ;  /* 0x00007300ff0477ac */ /* 0x000e620008000800 */
[----:B------:R-:W-:Y:S02]  /*e160*/  ISETP.LT.AND P2, PT, R197, UR10, !P2 ;  /* 0x0000000ac5007c0c */ /* 0x000fe4000d741270 */
[----:B------:R-:W-:Y:S01]  /*e170*/  PRMT R8, R59, 0x7632, R8 ;  /* 0x000076323b087816 */ /* 0x000fe20000000008 */
[----:B------:R-:W1:Y:S01]  /*e180*/  LDCU UR10, c[0x0][0x398] ;  /* 0x00007300ff0a77ac */ /* 0x000e620008000800 */
[----:B--2---:R-:W-:Y:S01]  /*e190*/  IMAD.WIDE R2, R9, 0x2, R68 ;  /* 0x0000000209027825 */ /* 0x004fe200078e0244 */
[----:B0-----:R-:W-:-:S03]  /*e1a0*/  PRMT R7, R58, 0x7632, R7 ;  /* 0x000076323a077816 */ /* 0x001fc60000000007 */
        /* <DEDUP_REMOVED lines=8> */
[----:B----4-:R-:W-:Y:S01]  /*e230*/  ISETP.LT.AND P1, PT, R197, UR7, !P1 ;  /* 0x00000007c5007c0c */ /* 0x010fe2000cf21270 */
[----:B------:R-:W4:Y:S01]  /*e240*/  LDCU UR7, c[0x0][0x398] ;  /* 0x00007300ff0777ac */ /* 0x000f220008000800 */
[----:B0-----:R-:W-:-:S04]  /*e250*/  IMAD.WIDE R2, R11, 0x2, R68 ;  /* 0x000000020b027825 */ /* 0x001fc800078e0244 */
[C---:B--2---:R-:W-:Y:S01]  /*e260*/  IMAD.WIDE R4, R9.reuse, 0x2, R76 ;  /* 0x0000000209047825 */ /* 0x044fe200078e024c */
[----:B------:R0:W-:Y:S01]  /*e270*/  @P2 STG.E.U16 desc[UR22][R2.64], R8 ;  /* 0x0000000802002986 */ /* 0x0001e2000c101516 */
[----:B------:R-:W-:Y:S02]  /*e280*/  ISETP.GE.AND P2, PT, R0, UR19, PT ;  /* 0x0000001300007c0c */ /* 0x000fe4000bf46270 */
[C---:B------:R-:W-:Y:S01]  /*e290*/  IMAD.WIDE R6, R9.reuse, 0x2, R68 ;  /* 0x0000000209067825 */ /* 0x040fe200078e0244 */
[----:B------:R2:W-:Y:S01]  /*e2a0*/  @P6 STG.E.U16 desc[UR22][R4.64], R60 ;  /* 0x0000003c04006986 */ /* 0x0005e2000c101516 */
[C---:B------:R-:W-:Y:S01]  /*e2b0*/  ISETP.LT.AND P6, PT, R198.reuse, UR6, !P5 ;  /* 0x00000006c6007c0c */ /* 0x040fe2000efc1270 */
[----:B------:R-:W1:Y:S01]  /*e2c0*/  LDCU UR6, c[0x0][0x398] ;  /* 0x00007300ff0677ac */ /* 0x000e620008000800 */
[----:B------:R-:W-:Y:S01]  /*e2d0*/  VIADD R9, R9, UR32 ;  /* 0x0000002009097c36 */ /* 0x000fe20008000000 */
[----:B------:R4:W-:Y:S01]  /*e2e0*/  @P1 STG.E.U16 desc[UR22][R6.64], R10 ;  /* 0x0000000a06001986 */ /* 0x0009e2000c101516 */
[----:B------:R-:W-:Y:S01]  /*e2f0*/  ISETP.LT.AND P1, PT, R198, UR12, !P4 ;  /* 0x0000000cc6007c0c */ /* 0x000fe2000e721270 */
[----:B------:R-:W-:Y:S01]  /*e300*/  VIADD R0, R196, 0x7e ;  /* 0x0000007ec4007836 */ /* 0x000fe20000000000 */
[----:B---3--:R-:W-:Y:S01]  /*e310*/  ISETP.LT.AND P4, PT, R197, UR15, !P4 ;  /* 0x0000000fc5007c0c */ /* 0x008fe2000e781270 */
[----:B------:R-:W-:Y:S01]  /*e320*/  VIADD R11, R9, UR32 ;  /* 0x00000020090b7c36 */ /* 0x000fe20008000000 */
[----:B0-----:R-:W-:Y:S01]  /*e330*/  PRMT R8, R61, 0x7632, R8 ;  /* 0x000076323d087816 */ /* 0x001fe20000000008 */
[----:B------:R-:W-:Y:S01]  /*e340*/  IMAD.WIDE R2, R9, 0x2, R76 ;  /* 0x0000000209027825 */ /* 0x000fe200078e024c */
[----:B------:R-:W-:Y:S01]  /*e350*/  ISETP.LT.AND P5, PT, R197, UR9, !P5 ;  /* 0x00000009c5007c0c */ /* 0x000fe2000efa1270 */
[----:B------:R-:W0:Y:S02]  /*e360*/  LDCU UR12, c[0x0][0x398] ;  /* 0x00007300ff0c77ac */ /* 0x000e240008000800 */
[----:B--2---:R-:W-:Y:S01]  /*e370*/  IMAD.WIDE R4, R9, 0x2, R68 ;  /* 0x0000000209047825 */ /* 0x004fe200078e0244 */
[----:B------:R-:W2:Y:S01]  /*e380*/  LDCU UR15, c[0x0][0x398] ;  /* 0x00007300ff0f77ac */ /* 0x000ea20008000800 */
[----:B----4-:R-:W-:-:S02]  /*e390*/  PRMT R10, R63, 0x7632, R10 ;  /* 0x000076323f0a7816 */ /* 0x010fc4000000000a */
[C---:B------:R-:W-:Y:S01]  /*e3a0*/  IMAD.WIDE R6, R11.reuse, 0x2, R76 ;  /* 0x000000020b067825 */ /* 0x040fe200078e024c */
[----:B------:R3:W-:Y:S01]  /*e3b0*/  @P1 STG.E.U16 desc[UR22][R2.64], R61 ;  /* 0x0000003d02001986 */ /* 0x0007e2000c101516 */
[----:B------:R-:W-:Y:S01]  /*e3c0*/  ISETP.GE.AND P1, PT, R0, UR11, PT ;  /* 0x0000000b00007c0c */ /* 0x000fe2000bf26270 */
[----:B------:R-:W4:Y:S01]  /*e3d0*/  LDCU UR11, c[0x0][0x398] ;  /* 0x00007300ff0b77ac */ /* 0x000f220008000800 */
[----:B------:R-:W-:Y:S01]  /*e3e0*/  VIADD R9, R11, UR32 ;  /* 0x000000200b097c36 */ /* 0x000fe20008000000 */
[----:B------:R0:W-:Y:S01]  /*e3f0*/  @P4 STG.E.U16 desc[UR22][R4.64], R8 ;  /* 0x0000000804004986 */ /* 0x0001e2000c101516 */
[----:B------:R-:W-:Y:S01]  /*e400*/  ISETP.LT.AND P4, PT, R198, UR5, !P3 ;  /* 0x00000005c6007c0c */ /* 0x000fe2000df81270 */
[----:B------:R-:W-:Y:S01]  /*e410*/  VIADD R196, R196, 0x7f ;  /* 0x0000007fc4c47836 */ /* 0x000fe20000000000 */
[----:B-1----:R-:W-:Y:S01]  /*e420*/  ISETP.LT.AND P3, PT, R197, UR4, !P3 ;  /* 0x00000004c5007c0c */ /* 0x002fe2000df61270 */
[----:B------:R1:W-:Y:S01]  /*e430*/  @P6 STG.E.U16 desc[UR22][R6.64], R62 ;  /* 0x0000003e06006986 */ /* 0x0003e2000c101516 */
[----:B------:R-:W-:Y:S01]  /*e440*/  ISETP.LT.AND P6, PT, R198, UR13, !P0 ;  /* 0x0000000dc6007c0c */ /* 0x000fe2000c7c1270 */
[----:B------:R-:W-:Y:S01]  /*e450*/  VIADD R13, R9, UR32 ;  /* 0x00000020090d7c36 */ /* 0x000fe20008000000 */
[----:B------:R-:W-:Y:S01]  /*e460*/  PRMT R0, R62, 0x7632, R0 ;  /* 0x000076323e007816 */ /* 0x000fe20000000000 */
[----:B---3--:R-:W-:Y:S01]  /*e470*/  IMAD.WIDE R2, R11, 0x2, R68 ;  /* 0x000000020b027825 */ /* 0x008fe200078e0244 */
[----:B------:R-:W-:-:S03]  /*e480*/  ISETP.LT.AND P0, PT, R197, UR10, !P0 ;  /* 0x0000000ac5007c0c */ /* 0x000fc6000c701270 */
[C---:B0-----:R-:W-:Y:S01]  /*e490*/  IMAD.WIDE R4, R9.reuse, 0x2, R76 ;  /* 0x0000000209047825 */ /* 0x041fe200078e024c */
[----:B------:R0:W-:Y:S01]  /*e4a0*/  @P5 STG.E.U16 desc[UR22][R2.64], R0 ;  /* 0x0000000002005986 */ /* 0x0001e2000c101516 */
[----:B------:R-:W-:Y:S02]  /*e4b0*/  ISETP.GE.AND P5, PT, R196, UR21, PT ;  /* 0x00000015c4007c0c */ /* 0x000fe4000bfa6270 */
[----:B-1----:R-:W-:Y:S01]  /*e4c0*/  IMAD.WIDE R6, R9, 0x2, R68 ;  /* 0x0000000209067825 */ /* 0x002fe200078e0244 */
[----:B------:R1:W-:Y:S01]  /*e4d0*/  @P4 STG.E.U16 desc[UR22][R4.64], R63 ;  /* 0x0000003f04004986 */ /* 0x0003e2000c101516 */
[----:B------:R-:W-:Y:S02]  /*e4e0*/  ISETP.LT.AND P4, PT, R198, UR12, !P1 ;  /* 0x0000000cc6007c0c */ /* 0x000fe4000cf81270 */
[----:B------:R-:W-:Y:S01]  /*e4f0*/  IMAD.WIDE R8, R13, 0x2, R76 ;  /* 0x000000020d087825 */ /* 0x000fe200078e024c */
[----:B------:R3:W-:Y:S01]  /*e500*/  @P3 STG.E.U16 desc[UR22][R6.64], R10 ;  /* 0x0000000a06003986 */ /* 0x0007e2000c101516 */
[----:B------:R-:W-:-:S02]  /*e510*/  ISETP.LT.AND P1, PT, R197, UR6, !P1 ;  /* 0x00000006c5007c0c */ /* 0x000fc4000cf21270 */
[C---:B------:R-:W-:Y:S01]  /*e520*/  VIADD R11, R13.reuse, UR32 ;  /* 0x000000200d0b7c36 */ /* 0x040fe20008000000 */
[----:B------:R3:W-:Y:S01]  /*e530*/  @P6 STG.E.U16 desc[UR22][R8.64], R64 ;  /* 0x0000004008006986 */ /* 0x0007e2000c101516 */
[----:B------:R-:W-:Y:S01]  /*e540*/  ISETP.LT.AND P6, PT, R198, UR7, !P2 ;  /* 0x00000007c6007c0c */ /* 0x000fe2000d7c1270 */
[----:B0-----:R-:W-:Y:S01]  /*e550*/  IMAD.WIDE R2, R13, 0x2, R68 ;  /* 0x000000020d027825 */ /* 0x001fe200078e0244 */
[----:B------:R-:W-:Y:S02]  /*e560*/  ISETP.LT.AND P2, PT, R197, UR14, !P2 ;  /* 0x0000000ec5007c0c */ /* 0x000fe4000d741270 */
[----:B------:R-:W-:Y:S01]  /*e570*/  PRMT R0, R64, 0x7632, R0 ;  /* 0x0000763240007816 */ /* 0x000fe20000000000 */
[C---:B------:R-:W-:Y:S01]  /*e580*/  VIADD R15, R11.reuse, UR32 ;  /* 0x000000200b0f7c36 */ /* 0x040fe20008000000 */
[----:B----4-:R-:W-:Y:S01]  /*e590*/  ISETP.LT.AND P3, PT, R198, UR11, !P5 ;  /* 0x0000000bc6007c0c */ /* 0x010fe2000ef61270 */
[----:B-1----:R-:W-:Y:S01]  /*e5a0*/  IMAD.WIDE R4, R11, 0x2, R76 ;  /* 0x000000020b047825 */ /* 0x002fe200078e024c */
[----:B--2---:R-:W-:Y:S01]  /*e5b0*/  ISETP.LT.AND P5, PT, R197, UR15, !P5 ;  /* 0x0000000fc5007c0c */ /* 0x004fe2000efa1270 */
[----:B------:R0:W-:Y:S02]  /*e5c0*/  @P0 STG.E.U16 desc[UR22][R2.64], R0 ;  /* 0x0000000002000986 */ /* 0x0001e4000c101516 */
[----:B------:R-:W-:-:S02]  /*e5d0*/  VIADD R13, R15, UR32 ;  /* 0x000000200f0d7c36 */ /* 0x000fc40008000000 */
[----:B---3--:R-:W-:Y:S01]  /*e5e0*/  IMAD.WIDE R6, R11, 0x2, R68 ;  /* 0x000000020b067825 */ /* 0x008fe200078e0244 */
[----:B------:R1:W-:Y:S03]  /*e5f0*/  @P6 STG.E.U16 desc[UR22][R4.64], R65 ;  /* 0x0000004104006986 */ /* 0x0003e6000c101516 */
[----:B------:R-:W-:Y:S01]  /*e600*/  IMAD.WIDE R8, R15, 0x2, R76 ;  /* 0x000000020f087825 */ /* 0x000fe200078e024c */
[----:B0-----:R-:W-:-:S03]  /*e610*/  PRMT R3, R65, 0x7632, R3 ;  /* 0x0000763241037816 */ /* 0x001fc60000000003 */
[----:B------:R-:W-:Y:S01]  /*e620*/  IMAD.WIDE R10, R15, 0x2, R68 ;  /* 0x000000020f0a7825 */ /* 0x000fe200078e0244 */
[----:B-1----:R-:W-:-:S03]  /*e630*/  PRMT R5, R66, 0x7632, R5 ;  /* 0x0000763242057816 */ /* 0x002fc60000000005 */
[C---:B------:R-:W-:Y:S01]  /*e640*/  IMAD.WIDE R76, R13.reuse, 0x2, R76 ;  /* 0x000000020d4c7825 */ /* 0x040fe200078e024c */
[----:B------:R0:W-:Y:S03]  /*e650*/  @P2 STG.E.U16 desc[UR22][R6.64], R3 ;  /* 0x0000000306002986 */ /* 0x0001e6000c101516 */
[----:B------:R-:W-:Y:S01]  /*e660*/  IMAD.WIDE R68, R13, 0x2, R68 ;  /* 0x000000020d447825 */ /* 0x000fe200078e0244 */
[----:B------:R0:W-:Y:S04]  /*e670*/  @P4 STG.E.U16 desc[UR22][R8.64], R66 ;  /* 0x0000004208004986 */ /* 0x0001e8000c101516 */
[----:B------:R0:W-:Y:S04]  /*e680*/  @P1 STG.E.U16 desc[UR22][R10.64], R5 ;  /* 0x000000050a001986 */ /* 0x0001e8000c101516 */
[----:B------:R0:W-:Y:S04]  /*e690*/  @P3 STG.E.U16 desc[UR22][R76.64], R67 ;  /* 0x000000434c003986 */ /* 0x0001e8000c101516 */
[----:B------:R0:W-:Y:S01]  /*e6a0*/  @P5 STG.E.U16 desc[UR22][R68.64], R34 ;  /* 0x0000002244005986 */ /* 0x0001e2000c101516 */
[----:B------:R-:W-:Y:S06]  /*e6b0*/  BAR.SYNC.DEFER_BLOCKING 0x0 ;  /* 0x0000000000007b1d */ /* 0x000fec0000010000 */
[----:B------:R-:W-:Y:S05]  /*e6c0*/  BRA.U UP0, `(.L_x_13) ;  /* 0x0000000100a07547 */ /* 0x000fea000b800000 */
[----:B------:R-:W1:Y:S01]  /*e6d0*/  S2UR UR5, SR_CgaCtaId ;  /* 0x00000000000579c3 */ /* 0x000e620000008800 */
[----:B------:R-:W-:Y:S01]  /*e6e0*/  NOP ;  /* 0x0000000000007918 */ /* 0x000fe20000000000 */
[----:B------:R-:W-:Y:S01]  /*e6f0*/  UMOV UR4, 0x50 ;  /* 0x0000005000047882 */ /* 0x000fe20000000000 */
[----:B------:R-:W-:Y:S02]  /*e700*/  IMAD.U32 R0, RZ, RZ, UR8 ;  /* 0x00000008ff007e24 */ /* 0x000fe4000f8e00ff */
[----:B0-----:R-:W-:Y:S02]  /*e710*/  IMAD.MOV.U32 R3, RZ, RZ, 0xff ;  /* 0x000000ffff037424 */ /* 0x001fe400078e00ff */
[----:B------:R-:W-:Y:S01]  /*e720*/  IMAD.MOV.U32 R7, RZ, RZ, 0x1 ;  /* 0x00000001ff077424 */ /* 0x000fe200078e00ff */
[----:B------:R-:W-:-:S04]  /*e730*/  LOP3.LUT R0, R0, 0xffff, RZ, 0xc0, !PT ;  /* 0x0000ffff00007812 */ /* 0x000fc800078ec0ff */
[----:B------:R-:W-:-:S05]  /*e740*/  SHF.R.U32.HI R0, RZ, 0x5, R0 ;  /* 0x00000005ff007819 */ /* 0x000fca0000011600 */
[----:B------:R-:W-:Y:S01]  /*e750*/  VIADD R2, R0, 0x10 ;  /* 0x0000001000027836 */ /* 0x000fe20000000000 */
[----:B------:R-:W-:Y:S01]  /*e760*/  SHF.L.U32 R0, R3, R0, RZ ;  /* 0x0000000003007219 */ /* 0x000fe200000006ff */
[----:B-1----:R-:W-:-:S03]  /*e770*/  ULEA UR6, UR5, UR4, 0x18 ;  /* 0x0000000405067291 */ /* 0x002fc6000f8ec0ff */
[----:B------:R-:W-:-:S04]  /*e780*/  SHF.L.U32 R3, R7, R2, RZ ;  /* 0x0000000207037219 */ /* 0x000fc800000006ff */
[----:B------:R-:W-:Y:S02]  /*e790*/  LOP3.LUT R0, R3, R0, RZ, 0xfc, !PT ;  /* 0x0000000003007212 */ /* 0x000fe400078efcff */
[----:B------:R-:W0:Y:S02]  /*e7a0*/  LDS R5, [UR6] ;  /* 0x00000006ff057984 */ /* 0x000e240008000800 */
[C---:B------:R-:W-:Y:S02]  /*e7b0*/  LOP3.LUT R2, R0.reuse, 0xffff, RZ, 0xc0, !PT ;  /* 0x0000ffff00027812 */ /* 0x040fe400078ec0ff */
[----:B0-----:R-:W-:-:S04]  /*e7c0*/  LOP3.LUT R3, R0, 0xffff, R5, 0x80, !PT ;  /* 0x0000ffff00037812 */ /* 0x001fc800078e8005 */
[----:B------:R-:W-:-:S13]  /*e7d0*/  ISETP.NE.AND P0, PT, R3, R2, PT ;  /* 0x000000020300720c */ /* 0x000fda0003f05270 */
[----:B------:R-:W-:Y:S05]  /*e7e0*/  @P0 BRA `(.L_x_14) ;  /* 0x0000000000500947 */ /* 0x000fea0003800000 */
[----:B------:R-:W-:Y:S02]  /*e7f0*/  SHF.R.U32.HI R5, RZ, 0x10, R5 ;  /* 0x00000010ff057819 */ /* 0x000fe40000011605 */
[----:B------:R-:W-:-:S04]  /*e800*/  SHF.R.U32.HI R2, RZ, 0x10, R0 ;  /* 0x00000010ff027819 */ /* 0x000fc80000011600 */
[----:B------:R-:W-:-:S04]  /*e810*/  LOP3.LUT R5, R5, R2, RZ, 0xc0, !PT ;  /* 0x0000000205057212 */ /* 0x000fc800078ec0ff */
[----:B------:R-:W-:-:S13]  /*e820*/  ISETP.NE.AND P0, PT, R5, R2, PT ;  /* 0x000000020500720c */ /* 0x000fda0003f05270 */
[----:B------:R-:W-:Y:S05]  /*e830*/  @P0 BRA `(.L_x_15) ;  /* 0x0000000000300947 */ /* 0x000fea0003800000 */
[----:B------:R-:W-:Y:S01]  /*e840*/  R2UR UR4, R0 ;  /* 0x00000000000472ca */ /* 0x000fe200000e0000 */
[----:B------:R-:W-:Y:S01]  /*e850*/  VOTEU.ANY UR5, UPT, PT ;  /* 0x0000000000057886 */ /* 0x000fe200038e0100 */
[----:B------:R-:W0:Y:S01]  /*e860*/  S2R R0, SR_LANEID ;  /* 0x0000000000007919 */ /* 0x000e220000000000 */
[----:B------:R-:W-:-:S10]  /*e870*/  UFLO.U32 UR5, UR5 ;  /* 0x00000005000572bd */ /* 0x000fd400080e0000 */
[----:B------:R-:W-:-:S06]  /*e880*/  ULOP3.LUT UR4, URZ, UR4, URZ, 0x33, !UPT ;  /* 0x00000004ff047292 */ /* 0x000fcc000f8e33ff */
[----:B------:R-:W-:-:S04]  /*e890*/  IMAD.U32 R2, RZ, RZ, UR4 ;  /* 0x00000004ff027e24 */ /* 0x000fc8000f8e00ff */
[----:B------:R-:W1:Y:S02]  /*e8a0*/  REDUX UR7, R2 ;  /* 0x00000000020773c4 */ /* 0x000e640000000000 */
[----:B------:R2:W-:Y:S01]  /*e8b0*/  UTCATOMSWS.AND URZ, UR4 ;  /* 0x0000000400ff79e3 */ /* 0x0005e20008000000 */
[----:B0-----:R-:W-:Y:S01]  /*e8c0*/  ISETP.EQ.U32.AND P0, PT, R0, UR5, PT ;  /* 0x0000000500007c0c */ /* 0x001fe2000bf02070 */
[----:B-1----:R-:W-:-:S12]  /*e8d0*/  IMAD.U32 R0, RZ, RZ, UR7 ;  /* 0x00000007ff007e24 */ /* 0x002fd8000f8e00ff */
[----:B------:R2:W-:Y:S01]  /*e8e0*/  @P0 ATOMS.AND RZ, [UR6], R0 ;  /* 0x00000000ffff098c */ /* 0x0005e2000a800006 */
[----:B------:R-:W-:Y:S05]  /*e8f0*/  BRA `(.L_x_13) ;  /* 0x0000000000147947 */ /* 0x000fea0003800000 */
.L_x_15:
[----:B------:R-:W-:-:S07]  /*e900*/  MOV R2, 0xe920 ;  /* 0x0000e92000027802 */ /* 0x000fce0000000f00 */
[----:B------:R-:W-:Y:S05]  /*e910*/  CALL.REL.NOINC `($__internal_0_$__cuda_sm10x_tcgen05_guardrail_trap_col_being_dealloced_not_returned_by_alloc) ;  /* 0x00000000002c7944 */ /* 0x000fea0003c00000 */
[----:B------:R-:W-:Y:S05]  /*e920*/  BRA `(.L_x_13) ;  /* 0x0000000000087947 */ /* 0x000fea0003800000 */
.L_x_14:
[----:B------:R-:W-:-:S07]  /*e930*/  MOV R2, 0xe950 ;  /* 0x0000e95000027802 */ /* 0x000fce0000000f00 */
[----:B------:R-:W-:Y:S05]  /*e940*/  CALL.REL.NOINC `($__internal_2_$__cuda_sm10x_tcgen05_guardrail_trap_unallocated_columns_being_dealloced) ;  /* 0x0000000000387944 */ /* 0x000fea0003c00000 */
.L_x_13:
[----:B------:R-:W-:Y:S01]  /*e950*/  NOP ;  /* 0x0000000000007918 */ /* 0x000fe20000000000 */
[----:B--2---:R-:W-:Y:S05]  /*e960*/  EXIT ;  /* 0x000000000000794d */ /* 0x004fea0003800000 */
.L_x_8:
[----:B------:R-:W0:Y:S02]  /*e970*/  SYNCS.PHASECHK.TRANS64.TRYWAIT P2, [UR11], R17 ;  /* 0x00000011ff0075a7 */ /* 0x000e24000804110b */
[----:B0-----:R-:W-:Y:S05]  /*e980*/  @!P2 BRA `(.L_x_8) ;  /* 0xfffffffc00f8a947 */ /* 0x001fea000383ffff */
[----:B------:R-:W-:Y:S05]  /*e990*/  BRA `(.L_x_16) ;  /* 0xffffff68007c7947 */ /* 0x000fea000383ffff */
.L_x_12:
[----:B------:R-:W0:Y:S02]  /*e9a0*/  SYNCS.PHASECHK.TRANS64.TRYWAIT P0, [UR11], R0 ;  /* 0x00000000ff0075a7 */ /* 0x000e24000800110b */
[----:B0-----:R-:W-:Y:S05]  /*e9b0*/  @!P0 BRA `(.L_x_12) ;  /* 0xfffffffc00f88947 */ /* 0x001fea000383ffff */
[----:B------:R-:W-:Y:S05]  /*e9c0*/  BRA `(.L_x_11) ;  /* 0xffffff8800547947 */ /* 0x000fea000383ffff */
        .weak           $__internal_0_$__cuda_sm10x_tcgen05_guardrail_trap_col_being_dealloced_not_returned_by_alloc
        .type           $__internal_0_$__cuda_sm10x_tcgen05_guardrail_trap_col_being_dealloced_not_returned_by_alloc,@function
        .size           $__internal_0_$__cuda_sm10x_tcgen05_guardrail_trap_col_being_dealloced_not_returned_by_alloc,($__internal_1_$__cuda_sm10x_tcgen05_guardrail_trap_phase_invalid_during_alloc - $__internal_0_$__cuda_sm10x_tcgen05_guardrail_trap_col_being_dealloced_not_returned_by_alloc)
$__internal_0_$__cuda_sm10x_tcgen05_guardrail_trap_col_being_dealloced_not_returned_by_alloc:
[----:B------:R-:W-:Y:S05]  /*e9d0*/  BPT.TRAP 0x1 ;  /* 0x000000040000795c */ /* 0x000fea0000300000 */
[----:B------:R-:W-:-:S04]  /*e9e0*/  IMAD.MOV.U32 R3, RZ, RZ, 0x0 ;  /* 0x00000000ff037424 */ /* 0x000fc800078e00ff */
[----:B------:R-:W-:Y:S05]  /*e9f0*/  RET.REL.NODEC R2 `(matmul_kernel) ;  /* 0xffffff1402807950 */ /* 0x000fea0003c3ffff */
        .weak           $__internal_1_$__cuda_sm10x_tcgen05_guardrail_trap_phase_invalid_during_alloc
        .type           $__internal_1_$__cuda_sm10x_tcgen05_guardrail_trap_phase_invalid_during_alloc,@function
        .size           $__internal_1_$__cuda_sm10x_tcgen05_guardrail_trap_phase_invalid_during_alloc,($__internal_2_$__cuda_sm10x_tcgen05_guardrail_trap_unallocated_columns_being_dealloced - $__internal_1_$__cuda_sm10x_tcgen05_guardrail_trap_phase_invalid_during_alloc)
$__internal_1_$__cuda_sm10x_tcgen05_guardrail_trap_phase_invalid_during_alloc:
[----:B------:R-:W-:Y:S05]  /*ea00*/  BPT.TRAP 0x1 ;  /* 0x000000040000795c */ /* 0x000fea0000300000 */
[----:B------:R-:W-:-:S04]  /*ea10*/  IMAD.MOV.U32 R3, RZ, RZ, 0x0 ;  /* 0x00000000ff037424 */ /* 0x000fc800078e00ff */
[----:B------:R-:W-:Y:S05]  /*ea20*/  RET.REL.NODEC R2 `(matmul_kernel) ;  /* 0xffffff1402747950 */ /* 0x000fea0003c3ffff */
        .weak           $__internal_2_$__cuda_sm10x_tcgen05_guardrail_trap_unallocated_columns_being_dealloced
        .type           $__internal_2_$__cuda_sm10x_tcgen05_guardrail_trap_unallocated_columns_being_dealloced,@function
        .size           $__internal_2_$__cuda_sm10x_tcgen05_guardrail_trap_unallocated_columns_being_dealloced,(.L_x_20 - $__internal_2_$__cuda_sm10x_tcgen05_guardrail_trap_unallocated_columns_being_dealloced)
$__internal_2_$__cuda_sm10x_tcgen05_guardrail_trap_unallocated_columns_being_dealloced:
[----:B------:R-:W-:Y:S05]  /*ea30*/  BPT.TRAP 0x1 ;  /* 0x000000040000795c */ /* 0x000fea0000300000 */
[----:B------:R-:W-:-:S04]  /*ea40*/  IMAD.MOV.U32 R3, RZ, RZ, 0x0 ;  /* 0x00000000ff037424 */ /* 0x000fc800078e00ff */
[----:B------:R-:W-:Y:S05]  /*ea50*/  RET.REL.NODEC R2 `(matmul_kernel) ;  /* 0xffffff1402687950 */ /* 0x000fea0003c3ffff */
.L_x_17:
[----:B------:R-:W-:-:S00]  /*ea60*/  BRA `(.L_x_17) ;  /* 0xfffffffc00fc7947 */ /* 0x000fc0000383ffff */
[----:B------:R-:W-:-:S00]  /*ea70*/  NOP ;  /* 0x0000000000007918 */ /* 0x000fc00000000000 */
        /* <DEDUP_REMOVED lines=8> */
.L_x_20:


//--------------------- .nv.shared.matmul_kernel  --------------------------
	.section	.nv.shared.matmul_kernel,"aw",@nobits
	.sectionflags	@""
	.align	16
	.zero		1024


//--------------------- .nv.shared.reserved.0     --------------------------
	.section	.nv.shared.reserved.0,"aw",@nobits
	.align	8
	.weak		__nv_reservedSMEM_offset_0_alias
	.size		__nv_reservedSMEM_offset_0_alias, 0, 64
	.other		__nv_reservedSMEM_offset_0_alias,@"STO_CUDA_RESERVED_SHARED STV_DEFAULT"
__nv_reservedSMEM_offset_0_alias:
	.zero		0
.nv.shared.reserved.0:
	.zero		64
	.weak		__nv_reservedSMEM_allocation_phase
	.type		__nv_reservedSMEM_allocation_phase,@object
	.size		__nv_reservedSMEM_allocation_phase,(.L_0 - __nv_reservedSMEM_allocation_phase)
__nv_reservedSMEM_allocation_phase:
	.zero		1
.L_0:
	.zero		7
	.weak		__nv_reservedSMEM_devtool_atexit_pc
	.type		__nv_reservedSMEM_devtool_atexit_pc,@object
	.size		__nv_reservedSMEM_devtool_atexit_pc,(__nv_reservedSMEM_allocation_mask - __nv_reservedSMEM_devtool_atexit_pc)
__nv_reservedSMEM_devtool_atexit_pc:
	.zero		8
	.weak		__nv_reservedSMEM_allocation_mask
	.type		__nv_reservedSMEM_allocation_mask,@object
	.size		__nv_reservedSMEM_allocation_mask,(.L_2 - __nv_reservedSMEM_allocation_mask)
__nv_reservedSMEM_allocation_mask:
	.zero		4
.L_2:


//--------------------- .nv.constant0.matmul_kernel --------------------------
	.section	.nv.constant0.matmul_kernel,"a",@progbits
	.sectionflags	@""
	.align	4
.nv.constant0.matmul_kernel:
	.zero		976


//--------------------- SYMBOLS --------------------------

	.type		.nv.reservedSmem.offset0,@object
	.size		.nv.reservedSmem.offset0,0x4
	.type		.nv.reservedSmem.cap,@object
	.size		.nv.reservedSmem.cap,0x4
